//
// Generated by NVIDIA NVVM Compiler
//
// Compiler Build ID: CL-36424714
// Cuda compilation tools, release 13.0, V13.0.88
// Based on NVVM 20.0.0
//

.version 9.0
.target sm_100
.address_size 64

	// .globl	_Z13monteCarloZufPiS_
.global .align 4 .b8 precalc_xorwow_matrix[102400];
.global .align 4 .b8 precalc_xorwow_offset_matrix[102400];
.global .align 4 .b8 mrg32k3aM1[2304];
.global .align 4 .b8 mrg32k3aM2[2304];
.global .align 4 .b8 mrg32k3aM1SubSeq[2016];
.global .align 4 .b8 mrg32k3aM2SubSeq[2016];
.global .align 4 .b8 mrg32k3aM1Seq[2304];
.global .align 4 .b8 mrg32k3aM2Seq[2304];
.const .align 8 .b8 __cr_lgamma_table[72];

.visible .entry _Z13monteCarloZufPiS_(
	.param .u64 .ptr .align 1 _Z13monteCarloZufPiS__param_0,
	.param .u64 .ptr .align 1 _Z13monteCarloZufPiS__param_1
)
{
	.local .align 8 .b8 	__local_depot0[48];
	.reg .b64 	%SP;
	.reg .b64 	%SPL;
	.reg .pred 	%p<64>;
	.reg .b32 	%r<1209>;
	.reg .b32 	%f<8>;
	.reg .b64 	%rd<27>;

	mov.u64 	%SPL, __local_depot0;
	ld.param.u64 	%rd10, [_Z13monteCarloZufPiS__param_0];
	ld.param.u64 	%rd11, [_Z13monteCarloZufPiS__param_1];
	add.u64 	%rd1, %SPL, 0;
	mov.u32 	%r544, %ctaid.x;
	mov.u32 	%r545, %ntid.x;
	mov.u32 	%r546, %tid.x;
	mad.lo.s32 	%r1, %r544, %r545, %r546;
	mov.b32 	%r943, 1593684748;
	mov.b32 	%r547, 832094735;
	st.local.v2.u32 	[%rd1], {%r547, %r943};
	mov.b32 	%r548, -123459836;
	mov.b32 	%r942, 1111207954;
	st.local.v2.u32 	[%rd1+8], {%r942, %r548};
	mov.b32 	%r939, 1476011280;
	mov.b32 	%r549, -589760388;
	st.local.v2.u32 	[%rd1+16], {%r549, %r939};
	setp.eq.s32 	%p1, %r1, 0;
	@%p1 bra 	$L__BB0_115;
	cvt.s64.s32 	%rd26, %r1;
	mov.b32 	%r926, 0;
	mov.b32 	%r943, 1593684748;
	mov.b32 	%r942, 1111207954;
	mov.b32 	%r939, 1476011280;
$L__BB0_2:
	mov.u64 	%rd3, %rd26;
	and.b64  	%rd4, %rd3, 3;
	setp.eq.s64 	%p2, %rd4, 0;
	@%p2 bra 	$L__BB0_114;
	mul.wide.u32 	%rd13, %r926, 3200;
	mov.u64 	%rd14, precalc_xorwow_matrix;
	add.s64 	%rd5, %rd14, %rd13;
	mov.b32 	%r939, 0;
	mov.u32 	%r940, %r939;
	mov.u32 	%r941, %r939;
	mov.u32 	%r942, %r939;
	mov.u32 	%r943, %r939;
	mov.u32 	%r932, %r939;
$L__BB0_4:
	mul.wide.u32 	%rd15, %r932, 4;
	add.s64 	%rd16, %rd1, %rd15;
	ld.local.u32 	%r12, [%rd16+4];
	shl.b32 	%r13, %r932, 5;
	mov.b32 	%r938, 0;
$L__BB0_5:
	.pragma "nounroll";
	shr.u32 	%r556, %r12, %r938;
	and.b32  	%r557, %r556, 1;
	setp.eq.b32 	%p3, %r557, 1;
	not.pred 	%p4, %p3;
	add.s32 	%r558, %r13, %r938;
	mul.lo.s32 	%r559, %r558, 5;
	mul.wide.u32 	%rd17, %r559, 4;
	add.s64 	%rd6, %rd5, %rd17;
	@%p4 bra 	$L__BB0_7;
	ld.global.u32 	%r560, [%rd6];
	xor.b32  	%r943, %r943, %r560;
	ld.global.u32 	%r561, [%rd6+4];
	xor.b32  	%r942, %r942, %r561;
	ld.global.u32 	%r562, [%rd6+8];
	xor.b32  	%r941, %r941, %r562;
	ld.global.u32 	%r563, [%rd6+12];
	xor.b32  	%r940, %r940, %r563;
	ld.global.u32 	%r564, [%rd6+16];
	xor.b32  	%r939, %r939, %r564;
$L__BB0_7:
	and.b32  	%r566, %r556, 2;
	setp.eq.s32 	%p5, %r566, 0;
	@%p5 bra 	$L__BB0_9;
	ld.global.u32 	%r567, [%rd6+20];
	xor.b32  	%r943, %r943, %r567;
	ld.global.u32 	%r568, [%rd6+24];
	xor.b32  	%r942, %r942, %r568;
	ld.global.u32 	%r569, [%rd6+28];
	xor.b32  	%r941, %r941, %r569;
	ld.global.u32 	%r570, [%rd6+32];
	xor.b32  	%r940, %r940, %r570;
	ld.global.u32 	%r571, [%rd6+36];
	xor.b32  	%r939, %r939, %r571;
$L__BB0_9:
	and.b32  	%r573, %r556, 4;
	setp.eq.s32 	%p6, %r573, 0;
	@%p6 bra 	$L__BB0_11;
	ld.global.u32 	%r574, [%rd6+40];
	xor.b32  	%r943, %r943, %r574;
	ld.global.u32 	%r575, [%rd6+44];
	xor.b32  	%r942, %r942, %r575;
	ld.global.u32 	%r576, [%rd6+48];
	xor.b32  	%r941, %r941, %r576;
	ld.global.u32 	%r577, [%rd6+52];
	xor.b32  	%r940, %r940, %r577;
	ld.global.u32 	%r578, [%rd6+56];
	xor.b32  	%r939, %r939, %r578;
$L__BB0_11:
	and.b32  	%r580, %r556, 8;
	setp.eq.s32 	%p7, %r580, 0;
	@%p7 bra 	$L__BB0_13;
	ld.global.u32 	%r581, [%rd6+60];
	xor.b32  	%r943, %r943, %r581;
	ld.global.u32 	%r582, [%rd6+64];
	xor.b32  	%r942, %r942, %r582;
	ld.global.u32 	%r583, [%rd6+68];
	xor.b32  	%r941, %r941, %r583;
	ld.global.u32 	%r584, [%rd6+72];
	xor.b32  	%r940, %r940, %r584;
	ld.global.u32 	%r585, [%rd6+76];
	xor.b32  	%r939, %r939, %r585;
$L__BB0_13:
	and.b32  	%r587, %r556, 16;
	setp.eq.s32 	%p8, %r587, 0;
	@%p8 bra 	$L__BB0_15;
	ld.global.u32 	%r588, [%rd6+80];
	xor.b32  	%r943, %r943, %r588;
	ld.global.u32 	%r589, [%rd6+84];
	xor.b32  	%r942, %r942, %r589;
	ld.global.u32 	%r590, [%rd6+88];
	xor.b32  	%r941, %r941, %r590;
	ld.global.u32 	%r591, [%rd6+92];
	xor.b32  	%r940, %r940, %r591;
	ld.global.u32 	%r592, [%rd6+96];
	xor.b32  	%r939, %r939, %r592;
$L__BB0_15:
	and.b32  	%r594, %r556, 32;
	setp.eq.s32 	%p9, %r594, 0;
	@%p9 bra 	$L__BB0_17;
	ld.global.u32 	%r595, [%rd6+100];
	xor.b32  	%r943, %r943, %r595;
	ld.global.u32 	%r596, [%rd6+104];
	xor.b32  	%r942, %r942, %r596;
	ld.global.u32 	%r597, [%rd6+108];
	xor.b32  	%r941, %r941, %r597;
	ld.global.u32 	%r598, [%rd6+112];
	xor.b32  	%r940, %r940, %r598;
	ld.global.u32 	%r599, [%rd6+116];
	xor.b32  	%r939, %r939, %r599;
$L__BB0_17:
	and.b32  	%r601, %r556, 64;
	setp.eq.s32 	%p10, %r601, 0;
	@%p10 bra 	$L__BB0_19;
	ld.global.u32 	%r602, [%rd6+120];
	xor.b32  	%r943, %r943, %r602;
	ld.global.u32 	%r603, [%rd6+124];
	xor.b32  	%r942, %r942, %r603;
	ld.global.u32 	%r604, [%rd6+128];
	xor.b32  	%r941, %r941, %r604;
	ld.global.u32 	%r605, [%rd6+132];
	xor.b32  	%r940, %r940, %r605;
	ld.global.u32 	%r606, [%rd6+136];
	xor.b32  	%r939, %r939, %r606;
$L__BB0_19:
	and.b32  	%r608, %r556, 128;
	setp.eq.s32 	%p11, %r608, 0;
	@%p11 bra 	$L__BB0_21;
	ld.global.u32 	%r609, [%rd6+140];
	xor.b32  	%r943, %r943, %r609;
	ld.global.u32 	%r610, [%rd6+144];
	xor.b32  	%r942, %r942, %r610;
	ld.global.u32 	%r611, [%rd6+148];
	xor.b32  	%r941, %r941, %r611;
	ld.global.u32 	%r612, [%rd6+152];
	xor.b32  	%r940, %r940, %r612;
	ld.global.u32 	%r613, [%rd6+156];
	xor.b32  	%r939, %r939, %r613;
$L__BB0_21:
	and.b32  	%r615, %r556, 256;
	setp.eq.s32 	%p12, %r615, 0;
	@%p12 bra 	$L__BB0_23;
	ld.global.u32 	%r616, [%rd6+160];
	xor.b32  	%r943, %r943, %r616;
	ld.global.u32 	%r617, [%rd6+164];
	xor.b32  	%r942, %r942, %r617;
	ld.global.u32 	%r618, [%rd6+168];
	xor.b32  	%r941, %r941, %r618;
	ld.global.u32 	%r619, [%rd6+172];
	xor.b32  	%r940, %r940, %r619;
	ld.global.u32 	%r620, [%rd6+176];
	xor.b32  	%r939, %r939, %r620;
$L__BB0_23:
	and.b32  	%r622, %r556, 512;
	setp.eq.s32 	%p13, %r622, 0;
	@%p13 bra 	$L__BB0_25;
	ld.global.u32 	%r623, [%rd6+180];
	xor.b32  	%r943, %r943, %r623;
	ld.global.u32 	%r624, [%rd6+184];
	xor.b32  	%r942, %r942, %r624;
	ld.global.u32 	%r625, [%rd6+188];
	xor.b32  	%r941, %r941, %r625;
	ld.global.u32 	%r626, [%rd6+192];
	xor.b32  	%r940, %r940, %r626;
	ld.global.u32 	%r627, [%rd6+196];
	xor.b32  	%r939, %r939, %r627;
$L__BB0_25:
	and.b32  	%r629, %r556, 1024;
	setp.eq.s32 	%p14, %r629, 0;
	@%p14 bra 	$L__BB0_27;
	ld.global.u32 	%r630, [%rd6+200];
	xor.b32  	%r943, %r943, %r630;
	ld.global.u32 	%r631, [%rd6+204];
	xor.b32  	%r942, %r942, %r631;
	ld.global.u32 	%r632, [%rd6+208];
	xor.b32  	%r941, %r941, %r632;
	ld.global.u32 	%r633, [%rd6+212];
	xor.b32  	%r940, %r940, %r633;
	ld.global.u32 	%r634, [%rd6+216];
	xor.b32  	%r939, %r939, %r634;
$L__BB0_27:
	and.b32  	%r636, %r556, 2048;
	setp.eq.s32 	%p15, %r636, 0;
	@%p15 bra 	$L__BB0_29;
	ld.global.u32 	%r637, [%rd6+220];
	xor.b32  	%r943, %r943, %r637;
	ld.global.u32 	%r638, [%rd6+224];
	xor.b32  	%r942, %r942, %r638;
	ld.global.u32 	%r639, [%rd6+228];
	xor.b32  	%r941, %r941, %r639;
	ld.global.u32 	%r640, [%rd6+232];
	xor.b32  	%r940, %r940, %r640;
	ld.global.u32 	%r641, [%rd6+236];
	xor.b32  	%r939, %r939, %r641;
$L__BB0_29:
	and.b32  	%r643, %r556, 4096;
	setp.eq.s32 	%p16, %r643, 0;
	@%p16 bra 	$L__BB0_31;
	ld.global.u32 	%r644, [%rd6+240];
	xor.b32  	%r943, %r943, %r644;
	ld.global.u32 	%r645, [%rd6+244];
	xor.b32  	%r942, %r942, %r645;
	ld.global.u32 	%r646, [%rd6+248];
	xor.b32  	%r941, %r941, %r646;
	ld.global.u32 	%r647, [%rd6+252];
	xor.b32  	%r940, %r940, %r647;
	ld.global.u32 	%r648, [%rd6+256];
	xor.b32  	%r939, %r939, %r648;
$L__BB0_31:
	and.b32  	%r650, %r556, 8192;
	setp.eq.s32 	%p17, %r650, 0;
	@%p17 bra 	$L__BB0_33;
	ld.global.u32 	%r651, [%rd6+260];
	xor.b32  	%r943, %r943, %r651;
	ld.global.u32 	%r652, [%rd6+264];
	xor.b32  	%r942, %r942, %r652;
	ld.global.u32 	%r653, [%rd6+268];
	xor.b32  	%r941, %r941, %r653;
	ld.global.u32 	%r654, [%rd6+272];
	xor.b32  	%r940, %r940, %r654;
	ld.global.u32 	%r655, [%rd6+276];
	xor.b32  	%r939, %r939, %r655;
$L__BB0_33:
	and.b32  	%r657, %r556, 16384;
	setp.eq.s32 	%p18, %r657, 0;
	@%p18 bra 	$L__BB0_35;
	ld.global.u32 	%r658, [%rd6+280];
	xor.b32  	%r943, %r943, %r658;
	ld.global.u32 	%r659, [%rd6+284];
	xor.b32  	%r942, %r942, %r659;
	ld.global.u32 	%r660, [%rd6+288];
	xor.b32  	%r941, %r941, %r660;
	ld.global.u32 	%r661, [%rd6+292];
	xor.b32  	%r940, %r940, %r661;
	ld.global.u32 	%r662, [%rd6+296];
	xor.b32  	%r939, %r939, %r662;
$L__BB0_35:
	and.b32  	%r664, %r556, 32768;
	setp.eq.s32 	%p19, %r664, 0;
	@%p19 bra 	$L__BB0_37;
	ld.global.u32 	%r665, [%rd6+300];
	xor.b32  	%r943, %r943, %r665;
	ld.global.u32 	%r666, [%rd6+304];
	xor.b32  	%r942, %r942, %r666;
	ld.global.u32 	%r667, [%rd6+308];
	xor.b32  	%r941, %r941, %r667;
	ld.global.u32 	%r668, [%rd6+312];
	xor.b32  	%r940, %r940, %r668;
	ld.global.u32 	%r669, [%rd6+316];
	xor.b32  	%r939, %r939, %r669;
$L__BB0_37:
	add.s32 	%r938, %r938, 16;
	setp.ne.s32 	%p20, %r938, 32;
	@%p20 bra 	$L__BB0_5;
	mad.lo.s32 	%r670, %r932, -31, %r13;
	add.s32 	%r932, %r670, 1;
	setp.ne.s32 	%p21, %r932, 5;
	@%p21 bra 	$L__BB0_4;
	st.local.u32 	[%rd1+4], %r943;
	st.local.v2.u32 	[%rd1+8], {%r942, %r941};
	st.local.v2.u32 	[%rd1+16], {%r940, %r939};
	setp.eq.s64 	%p22, %rd4, 1;
	@%p22 bra 	$L__BB0_114;
	mov.b32 	%r939, 0;
	mov.u32 	%r1032, %r939;
	mov.u32 	%r1033, %r939;
	mov.u32 	%r942, %r939;
	mov.u32 	%r943, %r939;
	mov.u32 	%r1024, %r939;
$L__BB0_41:
	mul.wide.u32 	%rd18, %r1024, 4;
	add.s64 	%rd19, %rd1, %rd18;
	ld.local.u32 	%r188, [%rd19+4];
	shl.b32 	%r189, %r1024, 5;
	mov.b32 	%r1030, 0;
$L__BB0_42:
	.pragma "nounroll";
	shr.u32 	%r673, %r188, %r1030;
	and.b32  	%r674, %r673, 1;
	setp.eq.b32 	%p23, %r674, 1;
	not.pred 	%p24, %p23;
	add.s32 	%r675, %r189, %r1030;
	mul.lo.s32 	%r676, %r675, 5;
	mul.wide.u32 	%rd20, %r676, 4;
	add.s64 	%rd7, %rd5, %rd20;
	@%p24 bra 	$L__BB0_44;
	ld.global.u32 	%r677, [%rd7];
	xor.b32  	%r943, %r943, %r677;
	ld.global.u32 	%r678, [%rd7+4];
	xor.b32  	%r942, %r942, %r678;
	ld.global.u32 	%r679, [%rd7+8];
	xor.b32  	%r1033, %r1033, %r679;
	ld.global.u32 	%r680, [%rd7+12];
	xor.b32  	%r1032, %r1032, %r680;
	ld.global.u32 	%r681, [%rd7+16];
	xor.b32  	%r939, %r939, %r681;
$L__BB0_44:
	and.b32  	%r683, %r673, 2;
	setp.eq.s32 	%p25, %r683, 0;
	@%p25 bra 	$L__BB0_46;
	ld.global.u32 	%r684, [%rd7+20];
	xor.b32  	%r943, %r943, %r684;
	ld.global.u32 	%r685, [%rd7+24];
	xor.b32  	%r942, %r942, %r685;
	ld.global.u32 	%r686, [%rd7+28];
	xor.b32  	%r1033, %r1033, %r686;
	ld.global.u32 	%r687, [%rd7+32];
	xor.b32  	%r1032, %r1032, %r687;
	ld.global.u32 	%r688, [%rd7+36];
	xor.b32  	%r939, %r939, %r688;
$L__BB0_46:
	and.b32  	%r690, %r673, 4;
	setp.eq.s32 	%p26, %r690, 0;
	@%p26 bra 	$L__BB0_48;
	ld.global.u32 	%r691, [%rd7+40];
	xor.b32  	%r943, %r943, %r691;
	ld.global.u32 	%r692, [%rd7+44];
	xor.b32  	%r942, %r942, %r692;
	ld.global.u32 	%r693, [%rd7+48];
	xor.b32  	%r1033, %r1033, %r693;
	ld.global.u32 	%r694, [%rd7+52];
	xor.b32  	%r1032, %r1032, %r694;
	ld.global.u32 	%r695, [%rd7+56];
	xor.b32  	%r939, %r939, %r695;
$L__BB0_48:
	and.b32  	%r697, %r673, 8;
	setp.eq.s32 	%p27, %r697, 0;
	@%p27 bra 	$L__BB0_50;
	ld.global.u32 	%r698, [%rd7+60];
	xor.b32  	%r943, %r943, %r698;
	ld.global.u32 	%r699, [%rd7+64];
	xor.b32  	%r942, %r942, %r699;
	ld.global.u32 	%r700, [%rd7+68];
	xor.b32  	%r1033, %r1033, %r700;
	ld.global.u32 	%r701, [%rd7+72];
	xor.b32  	%r1032, %r1032, %r701;
	ld.global.u32 	%r702, [%rd7+76];
	xor.b32  	%r939, %r939, %r702;
$L__BB0_50:
	and.b32  	%r704, %r673, 16;
	setp.eq.s32 	%p28, %r704, 0;
	@%p28 bra 	$L__BB0_52;
	ld.global.u32 	%r705, [%rd7+80];
	xor.b32  	%r943, %r943, %r705;
	ld.global.u32 	%r706, [%rd7+84];
	xor.b32  	%r942, %r942, %r706;
	ld.global.u32 	%r707, [%rd7+88];
	xor.b32  	%r1033, %r1033, %r707;
	ld.global.u32 	%r708, [%rd7+92];
	xor.b32  	%r1032, %r1032, %r708;
	ld.global.u32 	%r709, [%rd7+96];
	xor.b32  	%r939, %r939, %r709;
$L__BB0_52:
	and.b32  	%r711, %r673, 32;
	setp.eq.s32 	%p29, %r711, 0;
	@%p29 bra 	$L__BB0_54;
	ld.global.u32 	%r712, [%rd7+100];
	xor.b32  	%r943, %r943, %r712;
	ld.global.u32 	%r713, [%rd7+104];
	xor.b32  	%r942, %r942, %r713;
	ld.global.u32 	%r714, [%rd7+108];
	xor.b32  	%r1033, %r1033, %r714;
	ld.global.u32 	%r715, [%rd7+112];
	xor.b32  	%r1032, %r1032, %r715;
	ld.global.u32 	%r716, [%rd7+116];
	xor.b32  	%r939, %r939, %r716;
$L__BB0_54:
	and.b32  	%r718, %r673, 64;
	setp.eq.s32 	%p30, %r718, 0;
	@%p30 bra 	$L__BB0_56;
	ld.global.u32 	%r719, [%rd7+120];
	xor.b32  	%r943, %r943, %r719;
	ld.global.u32 	%r720, [%rd7+124];
	xor.b32  	%r942, %r942, %r720;
	ld.global.u32 	%r721, [%rd7+128];
	xor.b32  	%r1033, %r1033, %r721;
	ld.global.u32 	%r722, [%rd7+132];
	xor.b32  	%r1032, %r1032, %r722;
	ld.global.u32 	%r723, [%rd7+136];
	xor.b32  	%r939, %r939, %r723;
$L__BB0_56:
	and.b32  	%r725, %r673, 128;
	setp.eq.s32 	%p31, %r725, 0;
	@%p31 bra 	$L__BB0_58;
	ld.global.u32 	%r726, [%rd7+140];
	xor.b32  	%r943, %r943, %r726;
	ld.global.u32 	%r727, [%rd7+144];
	xor.b32  	%r942, %r942, %r727;
	ld.global.u32 	%r728, [%rd7+148];
	xor.b32  	%r1033, %r1033, %r728;
	ld.global.u32 	%r729, [%rd7+152];
	xor.b32  	%r1032, %r1032, %r729;
	ld.global.u32 	%r730, [%rd7+156];
	xor.b32  	%r939, %r939, %r730;
$L__BB0_58:
	and.b32  	%r732, %r673, 256;
	setp.eq.s32 	%p32, %r732, 0;
	@%p32 bra 	$L__BB0_60;
	ld.global.u32 	%r733, [%rd7+160];
	xor.b32  	%r943, %r943, %r733;
	ld.global.u32 	%r734, [%rd7+164];
	xor.b32  	%r942, %r942, %r734;
	ld.global.u32 	%r735, [%rd7+168];
	xor.b32  	%r1033, %r1033, %r735;
	ld.global.u32 	%r736, [%rd7+172];
	xor.b32  	%r1032, %r1032, %r736;
	ld.global.u32 	%r737, [%rd7+176];
	xor.b32  	%r939, %r939, %r737;
$L__BB0_60:
	and.b32  	%r739, %r673, 512;
	setp.eq.s32 	%p33, %r739, 0;
	@%p33 bra 	$L__BB0_62;
	ld.global.u32 	%r740, [%rd7+180];
	xor.b32  	%r943, %r943, %r740;
	ld.global.u32 	%r741, [%rd7+184];
	xor.b32  	%r942, %r942, %r741;
	ld.global.u32 	%r742, [%rd7+188];
	xor.b32  	%r1033, %r1033, %r742;
	ld.global.u32 	%r743, [%rd7+192];
	xor.b32  	%r1032, %r1032, %r743;
	ld.global.u32 	%r744, [%rd7+196];
	xor.b32  	%r939, %r939, %r744;
$L__BB0_62:
	and.b32  	%r746, %r673, 1024;
	setp.eq.s32 	%p34, %r746, 0;
	@%p34 bra 	$L__BB0_64;
	ld.global.u32 	%r747, [%rd7+200];
	xor.b32  	%r943, %r943, %r747;
	ld.global.u32 	%r748, [%rd7+204];
	xor.b32  	%r942, %r942, %r748;
	ld.global.u32 	%r749, [%rd7+208];
	xor.b32  	%r1033, %r1033, %r749;
	ld.global.u32 	%r750, [%rd7+212];
	xor.b32  	%r1032, %r1032, %r750;
	ld.global.u32 	%r751, [%rd7+216];
	xor.b32  	%r939, %r939, %r751;
$L__BB0_64:
	and.b32  	%r753, %r673, 2048;
	setp.eq.s32 	%p35, %r753, 0;
	@%p35 bra 	$L__BB0_66;
	ld.global.u32 	%r754, [%rd7+220];
	xor.b32  	%r943, %r943, %r754;
	ld.global.u32 	%r755, [%rd7+224];
	xor.b32  	%r942, %r942, %r755;
	ld.global.u32 	%r756, [%rd7+228];
	xor.b32  	%r1033, %r1033, %r756;
	ld.global.u32 	%r757, [%rd7+232];
	xor.b32  	%r1032, %r1032, %r757;
	ld.global.u32 	%r758, [%rd7+236];
	xor.b32  	%r939, %r939, %r758;
$L__BB0_66:
	and.b32  	%r760, %r673, 4096;
	setp.eq.s32 	%p36, %r760, 0;
	@%p36 bra 	$L__BB0_68;
	ld.global.u32 	%r761, [%rd7+240];
	xor.b32  	%r943, %r943, %r761;
	ld.global.u32 	%r762, [%rd7+244];
	xor.b32  	%r942, %r942, %r762;
	ld.global.u32 	%r763, [%rd7+248];
	xor.b32  	%r1033, %r1033, %r763;
	ld.global.u32 	%r764, [%rd7+252];
	xor.b32  	%r1032, %r1032, %r764;
	ld.global.u32 	%r765, [%rd7+256];
	xor.b32  	%r939, %r939, %r765;
$L__BB0_68:
	and.b32  	%r767, %r673, 8192;
	setp.eq.s32 	%p37, %r767, 0;
	@%p37 bra 	$L__BB0_70;
	ld.global.u32 	%r768, [%rd7+260];
	xor.b32  	%r943, %r943, %r768;
	ld.global.u32 	%r769, [%rd7+264];
	xor.b32  	%r942, %r942, %r769;
	ld.global.u32 	%r770, [%rd7+268];
	xor.b32  	%r1033, %r1033, %r770;
	ld.global.u32 	%r771, [%rd7+272];
	xor.b32  	%r1032, %r1032, %r771;
	ld.global.u32 	%r772, [%rd7+276];
	xor.b32  	%r939, %r939, %r772;
$L__BB0_70:
	and.b32  	%r774, %r673, 16384;
	setp.eq.s32 	%p38, %r774, 0;
	@%p38 bra 	$L__BB0_72;
	ld.global.u32 	%r775, [%rd7+280];
	xor.b32  	%r943, %r943, %r775;
	ld.global.u32 	%r776, [%rd7+284];
	xor.b32  	%r942, %r942, %r776;
	ld.global.u32 	%r777, [%rd7+288];
	xor.b32  	%r1033, %r1033, %r777;
	ld.global.u32 	%r778, [%rd7+292];
	xor.b32  	%r1032, %r1032, %r778;
	ld.global.u32 	%r779, [%rd7+296];
	xor.b32  	%r939, %r939, %r779;
$L__BB0_72:
	and.b32  	%r781, %r673, 32768;
	setp.eq.s32 	%p39, %r781, 0;
	@%p39 bra 	$L__BB0_74;
	ld.global.u32 	%r782, [%rd7+300];
	xor.b32  	%r943, %r943, %r782;
	ld.global.u32 	%r783, [%rd7+304];
	xor.b32  	%r942, %r942, %r783;
	ld.global.u32 	%r784, [%rd7+308];
	xor.b32  	%r1033, %r1033, %r784;
	ld.global.u32 	%r785, [%rd7+312];
	xor.b32  	%r1032, %r1032, %r785;
	ld.global.u32 	%r786, [%rd7+316];
	xor.b32  	%r939, %r939, %r786;
$L__BB0_74:
	add.s32 	%r1030, %r1030, 16;
	setp.ne.s32 	%p40, %r1030, 32;
	@%p40 bra 	$L__BB0_42;
	mad.lo.s32 	%r787, %r1024, -31, %r189;
	add.s32 	%r1024, %r787, 1;
	setp.ne.s32 	%p41, %r1024, 5;
	@%p41 bra 	$L__BB0_41;
	st.local.u32 	[%rd1+4], %r943;
	st.local.v2.u32 	[%rd1+8], {%r942, %r1033};
	st.local.v2.u32 	[%rd1+16], {%r1032, %r939};
	setp.ne.s64 	%p42, %rd4, 3;
	@%p42 bra 	$L__BB0_114;
	mov.b32 	%r939, 0;
	mov.u32 	%r1124, %r939;
	mov.u32 	%r1125, %r939;
	mov.u32 	%r942, %r939;
	mov.u32 	%r943, %r939;
	mov.u32 	%r1116, %r939;
$L__BB0_78:
	mul.wide.u32 	%rd21, %r1116, 4;
	add.s64 	%rd22, %rd1, %rd21;
	ld.local.u32 	%r364, [%rd22+4];
	shl.b32 	%r365, %r1116, 5;
	mov.b32 	%r1122, 0;
$L__BB0_79:
	.pragma "nounroll";
	shr.u32 	%r790, %r364, %r1122;
	and.b32  	%r791, %r790, 1;
	setp.eq.b32 	%p43, %r791, 1;
	not.pred 	%p44, %p43;
	add.s32 	%r792, %r365, %r1122;
	mul.lo.s32 	%r793, %r792, 5;
	mul.wide.u32 	%rd23, %r793, 4;
	add.s64 	%rd8, %rd5, %rd23;
	@%p44 bra 	$L__BB0_81;
	ld.global.u32 	%r794, [%rd8];
	xor.b32  	%r943, %r943, %r794;
	ld.global.u32 	%r795, [%rd8+4];
	xor.b32  	%r942, %r942, %r795;
	ld.global.u32 	%r796, [%rd8+8];
	xor.b32  	%r1125, %r1125, %r796;
	ld.global.u32 	%r797, [%rd8+12];
	xor.b32  	%r1124, %r1124, %r797;
	ld.global.u32 	%r798, [%rd8+16];
	xor.b32  	%r939, %r939, %r798;
$L__BB0_81:
	and.b32  	%r800, %r790, 2;
	setp.eq.s32 	%p45, %r800, 0;
	@%p45 bra 	$L__BB0_83;
	ld.global.u32 	%r801, [%rd8+20];
	xor.b32  	%r943, %r943, %r801;
	ld.global.u32 	%r802, [%rd8+24];
	xor.b32  	%r942, %r942, %r802;
	ld.global.u32 	%r803, [%rd8+28];
	xor.b32  	%r1125, %r1125, %r803;
	ld.global.u32 	%r804, [%rd8+32];
	xor.b32  	%r1124, %r1124, %r804;
	ld.global.u32 	%r805, [%rd8+36];
	xor.b32  	%r939, %r939, %r805;
$L__BB0_83:
	and.b32  	%r807, %r790, 4;
	setp.eq.s32 	%p46, %r807, 0;
	@%p46 bra 	$L__BB0_85;
	ld.global.u32 	%r808, [%rd8+40];
	xor.b32  	%r943, %r943, %r808;
	ld.global.u32 	%r809, [%rd8+44];
	xor.b32  	%r942, %r942, %r809;
	ld.global.u32 	%r810, [%rd8+48];
	xor.b32  	%r1125, %r1125, %r810;
	ld.global.u32 	%r811, [%rd8+52];
	xor.b32  	%r1124, %r1124, %r811;
	ld.global.u32 	%r812, [%rd8+56];
	xor.b32  	%r939, %r939, %r812;
$L__BB0_85:
	and.b32  	%r814, %r790, 8;
	setp.eq.s32 	%p47, %r814, 0;
	@%p47 bra 	$L__BB0_87;
	ld.global.u32 	%r815, [%rd8+60];
	xor.b32  	%r943, %r943, %r815;
	ld.global.u32 	%r816, [%rd8+64];
	xor.b32  	%r942, %r942, %r816;
	ld.global.u32 	%r817, [%rd8+68];
	xor.b32  	%r1125, %r1125, %r817;
	ld.global.u32 	%r818, [%rd8+72];
	xor.b32  	%r1124, %r1124, %r818;
	ld.global.u32 	%r819, [%rd8+76];
	xor.b32  	%r939, %r939, %r819;
$L__BB0_87:
	and.b32  	%r821, %r790, 16;
	setp.eq.s32 	%p48, %r821, 0;
	@%p48 bra 	$L__BB0_89;
	ld.global.u32 	%r822, [%rd8+80];
	xor.b32  	%r943, %r943, %r822;
	ld.global.u32 	%r823, [%rd8+84];
	xor.b32  	%r942, %r942, %r823;
	ld.global.u32 	%r824, [%rd8+88];
	xor.b32  	%r1125, %r1125, %r824;
	ld.global.u32 	%r825, [%rd8+92];
	xor.b32  	%r1124, %r1124, %r825;
	ld.global.u32 	%r826, [%rd8+96];
	xor.b32  	%r939, %r939, %r826;
$L__BB0_89:
	and.b32  	%r828, %r790, 32;
	setp.eq.s32 	%p49, %r828, 0;
	@%p49 bra 	$L__BB0_91;
	ld.global.u32 	%r829, [%rd8+100];
	xor.b32  	%r943, %r943, %r829;
	ld.global.u32 	%r830, [%rd8+104];
	xor.b32  	%r942, %r942, %r830;
	ld.global.u32 	%r831, [%rd8+108];
	xor.b32  	%r1125, %r1125, %r831;
	ld.global.u32 	%r832, [%rd8+112];
	xor.b32  	%r1124, %r1124, %r832;
	ld.global.u32 	%r833, [%rd8+116];
	xor.b32  	%r939, %r939, %r833;
$L__BB0_91:
	and.b32  	%r835, %r790, 64;
	setp.eq.s32 	%p50, %r835, 0;
	@%p50 bra 	$L__BB0_93;
	ld.global.u32 	%r836, [%rd8+120];
	xor.b32  	%r943, %r943, %r836;
	ld.global.u32 	%r837, [%rd8+124];
	xor.b32  	%r942, %r942, %r837;
	ld.global.u32 	%r838, [%rd8+128];
	xor.b32  	%r1125, %r1125, %r838;
	ld.global.u32 	%r839, [%rd8+132];
	xor.b32  	%r1124, %r1124, %r839;
	ld.global.u32 	%r840, [%rd8+136];
	xor.b32  	%r939, %r939, %r840;
$L__BB0_93:
	and.b32  	%r842, %r790, 128;
	setp.eq.s32 	%p51, %r842, 0;
	@%p51 bra 	$L__BB0_95;
	ld.global.u32 	%r843, [%rd8+140];
	xor.b32  	%r943, %r943, %r843;
	ld.global.u32 	%r844, [%rd8+144];
	xor.b32  	%r942, %r942, %r844;
	ld.global.u32 	%r845, [%rd8+148];
	xor.b32  	%r1125, %r1125, %r845;
	ld.global.u32 	%r846, [%rd8+152];
	xor.b32  	%r1124, %r1124, %r846;
	ld.global.u32 	%r847, [%rd8+156];
	xor.b32  	%r939, %r939, %r847;
$L__BB0_95:
	and.b32  	%r849, %r790, 256;
	setp.eq.s32 	%p52, %r849, 0;
	@%p52 bra 	$L__BB0_97;
	ld.global.u32 	%r850, [%rd8+160];
	xor.b32  	%r943, %r943, %r850;
	ld.global.u32 	%r851, [%rd8+164];
	xor.b32  	%r942, %r942, %r851;
	ld.global.u32 	%r852, [%rd8+168];
	xor.b32  	%r1125, %r1125, %r852;
	ld.global.u32 	%r853, [%rd8+172];
	xor.b32  	%r1124, %r1124, %r853;
	ld.global.u32 	%r854, [%rd8+176];
	xor.b32  	%r939, %r939, %r854;
$L__BB0_97:
	and.b32  	%r856, %r790, 512;
	setp.eq.s32 	%p53, %r856, 0;
	@%p53 bra 	$L__BB0_99;
	ld.global.u32 	%r857, [%rd8+180];
	xor.b32  	%r943, %r943, %r857;
	ld.global.u32 	%r858, [%rd8+184];
	xor.b32  	%r942, %r942, %r858;
	ld.global.u32 	%r859, [%rd8+188];
	xor.b32  	%r1125, %r1125, %r859;
	ld.global.u32 	%r860, [%rd8+192];
	xor.b32  	%r1124, %r1124, %r860;
	ld.global.u32 	%r861, [%rd8+196];
	xor.b32  	%r939, %r939, %r861;
$L__BB0_99:
	and.b32  	%r863, %r790, 1024;
	setp.eq.s32 	%p54, %r863, 0;
	@%p54 bra 	$L__BB0_101;
	ld.global.u32 	%r864, [%rd8+200];
	xor.b32  	%r943, %r943, %r864;
	ld.global.u32 	%r865, [%rd8+204];
	xor.b32  	%r942, %r942, %r865;
	ld.global.u32 	%r866, [%rd8+208];
	xor.b32  	%r1125, %r1125, %r866;
	ld.global.u32 	%r867, [%rd8+212];
	xor.b32  	%r1124, %r1124, %r867;
	ld.global.u32 	%r868, [%rd8+216];
	xor.b32  	%r939, %r939, %r868;
$L__BB0_101:
	and.b32  	%r870, %r790, 2048;
	setp.eq.s32 	%p55, %r870, 0;
	@%p55 bra 	$L__BB0_103;
	ld.global.u32 	%r871, [%rd8+220];
	xor.b32  	%r943, %r943, %r871;
	ld.global.u32 	%r872, [%rd8+224];
	xor.b32  	%r942, %r942, %r872;
	ld.global.u32 	%r873, [%rd8+228];
	xor.b32  	%r1125, %r1125, %r873;
	ld.global.u32 	%r874, [%rd8+232];
	xor.b32  	%r1124, %r1124, %r874;
	ld.global.u32 	%r875, [%rd8+236];
	xor.b32  	%r939, %r939, %r875;
$L__BB0_103:
	and.b32  	%r877, %r790, 4096;
	setp.eq.s32 	%p56, %r877, 0;
	@%p56 bra 	$L__BB0_105;
	ld.global.u32 	%r878, [%rd8+240];
	xor.b32  	%r943, %r943, %r878;
	ld.global.u32 	%r879, [%rd8+244];
	xor.b32  	%r942, %r942, %r879;
	ld.global.u32 	%r880, [%rd8+248];
	xor.b32  	%r1125, %r1125, %r880;
	ld.global.u32 	%r881, [%rd8+252];
	xor.b32  	%r1124, %r1124, %r881;
	ld.global.u32 	%r882, [%rd8+256];
	xor.b32  	%r939, %r939, %r882;
$L__BB0_105:
	and.b32  	%r884, %r790, 8192;
	setp.eq.s32 	%p57, %r884, 0;
	@%p57 bra 	$L__BB0_107;
	ld.global.u32 	%r885, [%rd8+260];
	xor.b32  	%r943, %r943, %r885;
	ld.global.u32 	%r886, [%rd8+264];
	xor.b32  	%r942, %r942, %r886;
	ld.global.u32 	%r887, [%rd8+268];
	xor.b32  	%r1125, %r1125, %r887;
	ld.global.u32 	%r888, [%rd8+272];
	xor.b32  	%r1124, %r1124, %r888;
	ld.global.u32 	%r889, [%rd8+276];
	xor.b32  	%r939, %r939, %r889;
$L__BB0_107:
	and.b32  	%r891, %r790, 16384;
	setp.eq.s32 	%p58, %r891, 0;
	@%p58 bra 	$L__BB0_109;
	ld.global.u32 	%r892, [%rd8+280];
	xor.b32  	%r943, %r943, %r892;
	ld.global.u32 	%r893, [%rd8+284];
	xor.b32  	%r942, %r942, %r893;
	ld.global.u32 	%r894, [%rd8+288];
	xor.b32  	%r1125, %r1125, %r894;
	ld.global.u32 	%r895, [%rd8+292];
	xor.b32  	%r1124, %r1124, %r895;
	ld.global.u32 	%r896, [%rd8+296];
	xor.b32  	%r939, %r939, %r896;
$L__BB0_109:
	and.b32  	%r898, %r790, 32768;
	setp.eq.s32 	%p59, %r898, 0;
	@%p59 bra 	$L__BB0_111;
	ld.global.u32 	%r899, [%rd8+300];
	xor.b32  	%r943, %r943, %r899;
	ld.global.u32 	%r900, [%rd8+304];
	xor.b32  	%r942, %r942, %r900;
	ld.global.u32 	%r901, [%rd8+308];
	xor.b32  	%r1125, %r1125, %r901;
	ld.global.u32 	%r902, [%rd8+312];
	xor.b32  	%r1124, %r1124, %r902;
	ld.global.u32 	%r903, [%rd8+316];
	xor.b32  	%r939, %r939, %r903;
$L__BB0_111:
	add.s32 	%r1122, %r1122, 16;
	setp.ne.s32 	%p60, %r1122, 32;
	@%p60 bra 	$L__BB0_79;
	mad.lo.s32 	%r904, %r1116, -31, %r365;
	add.s32 	%r1116, %r904, 1;
	setp.ne.s32 	%p61, %r1116, 5;
	@%p61 bra 	$L__BB0_78;
	st.local.u32 	[%rd1+4], %r943;
	st.local.v2.u32 	[%rd1+8], {%r942, %r1125};
	st.local.v2.u32 	[%rd1+16], {%r1124, %r939};
$L__BB0_114:
	shr.u64 	%rd26, %rd3, 2;
	add.s32 	%r926, %r926, 1;
	setp.gt.u64 	%p62, %rd3, 3;
	@%p62 bra 	$L__BB0_2;
$L__BB0_115:
	shr.u32 	%r905, %r943, 2;
	xor.b32  	%r906, %r905, %r943;
	shl.b32 	%r907, %r939, 4;
	shl.b32 	%r908, %r906, 1;
	xor.b32  	%r909, %r908, %r907;
	xor.b32  	%r910, %r909, %r906;
	xor.b32  	%r911, %r910, %r939;
	add.s32 	%r912, %r911, 832457172;
	cvt.rn.f32.u32 	%f1, %r912;
	fma.rn.f32 	%f2, %f1, 0f2F800000, 0f2F000000;
	shr.u32 	%r913, %r942, 2;
	xor.b32  	%r914, %r913, %r942;
	shl.b32 	%r915, %r911, 4;
	shl.b32 	%r916, %r914, 1;
	xor.b32  	%r917, %r916, %r915;
	xor.b32  	%r918, %r917, %r914;
	xor.b32  	%r919, %r918, %r911;
	add.s32 	%r920, %r919, 832819609;
	cvt.rn.f32.u32 	%f3, %r920;
	fma.rn.f32 	%f4, %f3, 0f2F800000, 0f2F000000;
	mul.f32 	%f5, %f4, %f4;
	fma.rn.f32 	%f6, %f2, %f2, %f5;
	sqrt.rn.f32 	%f7, %f6;
	setp.geu.f32 	%p63, %f7, 0f3F800000;
	@%p63 bra 	$L__BB0_117;
	cvta.to.global.u64 	%rd25, %rd10;
	atom.global.add.u32 	%r922, [%rd25], 1;
	bra.uni 	$L__BB0_118;
$L__BB0_117:
	cvta.to.global.u64 	%rd24, %rd11;
	atom.global.add.u32 	%r921, [%rd24], 1;
$L__BB0_118:
	ret;

}


// ===== COMPILED SASS (sm_100) =====

	.target	sm_100

	.elftype	@"ET_EXEC"


//--------------------- .note.nv.tkinfo           --------------------------
	.section	.note.nv.tkinfo,"",@"SHT_NOTE"
	.sectionflags	@"SHF_NOTE_NV_TKINFO"
	.tkinfo
        /*0018*/ 	.word	0x00000002
        /*0030*/ 	.string	""
        /*0030*/ 	.string	"ptxas"
        /*0030*/ 	.string	"Cuda compilation tools, release 13.0, V13.0.88"
        /*0030*/ 	.string	"Build cuda_13.0.r13.0/compiler.36424714_0"
        /*0030*/ 	.string	"-arch sm_100 -m 64 "



//--------------------- .note.nv.cuinfo           --------------------------
	.section	.note.nv.cuinfo,"",@"SHT_NOTE"
	.sectionflags	@"SHF_NOTE_NV_CUINFO"
        /*0018*/ 	.short	0x0002
        /*001a*/ 	.short	0x0064
        /*001c*/ 	.short	0x0082
	.zero		2


//--------------------- .nv.info                  --------------------------
	.section	.nv.info,"",@"SHT_CUDA_INFO"
	.align	4


	//----- nvinfo : EIATTR_REGCOUNT
	.align		4
        /*0000*/ 	.byte	0x04, 0x2f
        /*0002*/ 	.short	(.L_10 - .L_9)
	.align		4
.L_9:
        /*0004*/ 	.word	index@(_Z13monteCarloZufPiS_)
        /*0008*/ 	.word	0x00000020


	//----- nvinfo : EIATTR_FRAME_SIZE
	.align		4
.L_10:
        /*000c*/ 	.byte	0x04, 0x11
        /*000e*/ 	.short	(.L_12 - .L_11)
	.align		4
.L_11:
        /*0010*/ 	.word	index@($__internal_0_$__cuda_sm20_sqrt_rn_f32_slowpath)
        /*0014*/ 	.word	0x00000030


	//----- nvinfo : EIATTR_FRAME_SIZE
	.align		4
.L_12:
        /*0018*/ 	.byte	0x04, 0x11
        /*001a*/ 	.short	(.L_14 - .L_13)
	.align		4
.L_13:
        /*001c*/ 	.word	index@(_Z13monteCarloZufPiS_)
        /*0020*/ 	.word	0x00000030


	//----- nvinfo : EIATTR_MIN_STACK_SIZE
	.align		4
.L_14:
        /*0024*/ 	.byte	0x04, 0x12
        /*0026*/ 	.short	(.L_16 - .L_15)
	.align		4
.L_15:
        /*0028*/ 	.word	index@(_Z13monteCarloZufPiS_)
        /*002c*/ 	.word	0x00000030
.L_16:


//--------------------- .nv.compat                --------------------------
	.section	.nv.compat,"",@"SHT_CUDA_COMPAT_INFO"
	.align	4
        /*0000*/ 	.byte	0x02, 0x09, 0x00, 0x00, 0x02, 0x02, 0x01, 0x00, 0x02, 0x05, 0x05, 0x00, 0x03, 0x07, 0x01, 0x01
        /*0010*/ 	.byte	0x02, 0x03, 0x00, 0x00, 0x02, 0x06, 0x01, 0x00, 0x04, 0x0b, 0x08, 0x00, 0x01, 0x00, 0x00, 0x00
        /*0020*/ 	.byte	0x00, 0x00, 0x00, 0x00


//--------------------- .nv.info._Z13monteCarloZufPiS_ --------------------------
	.section	.nv.info._Z13monteCarloZufPiS_,"",@"SHT_CUDA_INFO"
	.sectionflags	@""
	.align	4


	//----- nvinfo : EIATTR_CUDA_API_VERSION
	.align		4
        /*0000*/ 	.byte	0x04, 0x37
        /*0002*/ 	.short	(.L_18 - .L_17)
.L_17:
        /*0004*/ 	.word	0x00000082


	//----- nvinfo : EIATTR_KPARAM_INFO
	.align		4
.L_18:
        /*0008*/ 	.byte	0x04, 0x17
        /*000a*/ 	.short	(.L_20 - .L_19)
.L_19:
        /*000c*/ 	.word	0x00000000
        /*0010*/ 	.short	0x0001
        /*0012*/ 	.short	0x0008
        /*0014*/ 	.byte	0x00, 0xf5, 0x21, 0x00


	//----- nvinfo : EIATTR_KPARAM_INFO
	.align		4
.L_20:
        /*0018*/ 	.byte	0x04, 0x17
        /*001a*/ 	.short	(.L_22 - .L_21)
.L_21:
        /*001c*/ 	.word	0x00000000
        /*0020*/ 	.short	0x0000
        /*0022*/ 	.short	0x0000
        /*0024*/ 	.byte	0x00, 0xf5, 0x21, 0x00


	//----- nvinfo : EIATTR_SPARSE_MMA_MASK
	.align		4
.L_22:
        /*0028*/ 	.byte	0x03, 0x50
        /*002a*/ 	.short	0x0000


	//----- nvinfo : EIATTR_MAXREG_COUNT
	.align		4
        /*002c*/ 	.byte	0x03, 0x1b
        /*002e*/ 	.short	0x00ff


	//----- nvinfo : EIATTR_MERCURY_ISA_VERSION
	.align		4
        /*0030*/ 	.byte	0x03, 0x5f
        /*0032*/ 	.short	0x0101


	//----- nvinfo : EIATTR_INT_WARP_WIDE_INSTR_OFFSETS
	.align		4
        /*0034*/ 	.byte	0x04, 0x31
        /*0036*/ 	.short	(.L_24 - .L_23)


	//   ....[0]....
.L_23:
        /*0038*/ 	.word	0x00002920


	//   ....[1]....
        /*003c*/ 	.word	0x000029a0


	//----- nvinfo : EIATTR_VRC_CTA_INIT_COUNT
	.align		4
.L_24:
        /*0040*/ 	.byte	0x02, 0x4a
	.zero		1
	.zero		1


	//----- nvinfo : EIATTR_EXIT_INSTR_OFFSETS
	.align		4
        /*0044*/ 	.byte	0x04, 0x1c
        /*0046*/ 	.short	(.L_26 - .L_25)


	//   ....[0]....
.L_25:
        /*0048*/ 	.word	0x00002970


	//   ....[1]....
        /*004c*/ 	.word	0x000029f0


	//----- nvinfo : EIATTR_CRS_STACK_SIZE
	.align		4
.L_26:
        /*0050*/ 	.byte	0x04, 0x1e
        /*0052*/ 	.short	(.L_28 - .L_27)
.L_27:
        /*0054*/ 	.word	0x00000000


	//----- nvinfo : EIATTR_CBANK_PARAM_SIZE
	.align		4
.L_28:
        /*0058*/ 	.byte	0x03, 0x19
        /*005a*/ 	.short	0x0010


	//----- nvinfo : EIATTR_PARAM_CBANK
	.align		4
        /*005c*/ 	.byte	0x04, 0x0a
        /*005e*/ 	.short	(.L_30 - .L_29)
	.align		4
.L_29:
        /*0060*/ 	.word	index@(.nv.constant0._Z13monteCarloZufPiS_)
        /*0064*/ 	.short	0x0380
        /*0066*/ 	.short	0x0010


	//----- nvinfo : EIATTR_SW_WAR
	.align		4
.L_30:
        /*0068*/ 	.byte	0x04, 0x36
        /*006a*/ 	.short	(.L_32 - .L_31)
.L_31:
        /*006c*/ 	.word	0x00000008
.L_32:


//--------------------- .nv.callgraph             --------------------------
	.section	.nv.callgraph,"",@"SHT_CUDA_CALLGRAPH"
	.align	4
	.sectionentsize	8
	.align		4
        /*0000*/ 	.word	0x00000000
	.align		4
        /*0004*/ 	.word	0xffffffff
	.align		4
        /*0008*/ 	.word	0x00000000
	.align		4
        /*000c*/ 	.word	0xfffffffe
	.align		4
        /*0010*/ 	.word	0x00000000
	.align		4
        /*0014*/ 	.word	0xfffffffd
	.align		4
        /*0018*/ 	.word	0x00000000
	.align		4
        /*001c*/ 	.word	0xfffffffc


//--------------------- .nv.constant4             --------------------------
	.section	.nv.constant4,"a",@progbits
	.align	8
	.align		8
.nv.constant4:
        /*0000*/ 	.dword	precalc_xorwow_matrix
	.align		8
        /*0008*/ 	.dword	precalc_xorwow_offset_matrix
	.align		8
        /*0010*/ 	.dword	mrg32k3aM1
	.align		8
        /*0018*/ 	.dword	mrg32k3aM2
	.align		8
        /*0020*/ 	.dword	mrg32k3aM1SubSeq
	.align		8
        /*0028*/ 	.dword	mrg32k3aM2SubSeq
	.align		8
        /*0030*/ 	.dword	mrg32k3aM1Seq
	.align		8
        /*0038*/ 	.dword	mrg32k3aM2Seq


//--------------------- .nv.constant3             --------------------------
	.section	.nv.constant3,"a",@progbits
	.align	8
.nv.constant3:
	.type		__cr_lgamma_table,@object
	.size		__cr_lgamma_table,(.L_8 - __cr_lgamma_table)
__cr_lgamma_table:
        /*0000*/ 	.byte	0x00, 0x00, 0x00, 0x00, 0x00, 0x00, 0x00, 0x00, 0x00, 0x00, 0x00, 0x00, 0x00, 0x00, 0x00, 0x00
        /*0010*/ 	.byte	0xef, 0x39, 0xfa, 0xfe, 0x42, 0x2e, 0xe6, 0x3f, 0x02, 0x20, 0x2a, 0xfa, 0x0b, 0xab, 0xfc, 0x3f
        /*0020*/ 	.byte	0xf9, 0x2c, 0x92, 0x7c, 0xa7, 0x6c, 0x09, 0x40, 0xc9, 0x79, 0x44, 0x3c, 0x64, 0x26, 0x13, 0x40
        /*0030*/ 	.byte	0xca, 0x01, 0xcf, 0x3a, 0x27, 0x51, 0x1a, 0x40, 0x30, 0xcc, 0x2d, 0xf3, 0xe1, 0x0c, 0x21, 0x40
        /*0040*/ 	.byte	0x0d, 0xb7, 0xfc, 0x82, 0x8e, 0x35, 0x25, 0x40
.L_8:


//--------------------- .text._Z13monteCarloZufPiS_ --------------------------
	.section	.text._Z13monteCarloZufPiS_,"ax",@progbits
	.align	128
        .global         _Z13monteCarloZufPiS_
        .type           _Z13monteCarloZufPiS_,@function
        .size           _Z13monteCarloZufPiS_,(.L_x_17 - _Z13monteCarloZufPiS_)
        .other          _Z13monteCarloZufPiS_,@"STO_CUDA_ENTRY STV_DEFAULT"
_Z13monteCarloZufPiS_:
.text._Z13monteCarloZufPiS_:
[----:B------:R-:W0:Y:S01]  /*0000*/  LDC R1, c[0x0][0x37c] ;  /* 0x0000df00ff017b82 */ /* 0x000e220000000800 */
[----:B------:R-:W1:Y:S07]  /*0010*/  S2R R0, SR_TID.X ;  /* 0x0000000000007919 */ /* 0x000e6e0000002100 */
[----:B------:R-:W1:Y:S01]  /*0020*/  S2UR UR4, SR_CTAID.X ;  /* 0x00000000000479c3 */ /* 0x000e620000002500 */
[----:B0-----:R-:W-:Y:S01]  /*0030*/  VIADD R1, R1, 0xffffffd0 ;  /* 0xffffffd001017836 */ /* 0x001fe20000000000 */
[----:B------:R-:W0:Y:S01]  /*0040*/  LDCU.64 UR6, c[0x0][0x358] ;  /* 0x00006b00ff0677ac */ /* 0x000e220008000a00 */
[----:B------:R-:W-:Y:S01]  /*0050*/  IMAD.MOV.U32 R6, RZ, RZ, 0x3198c20f ;  /* 0x3198c20fff067424 */ /* 0x000fe200078e00ff */
[----:B------:R-:W-:Y:S01]  /*0060*/  BSSY.RECONVERGENT B0, `(.L_x_0) ;  /* 0x0000265000007945 */ /* 0x000fe20003800200 */
[----:B------:R-:W-:-:S02]  /*0070*/  IMAD.MOV.U32 R7, RZ, RZ, 0x5efdb30c ;  /* 0x5efdb30cff077424 */ /* 0x000fc400078e00ff */
[----:B------:R-:W-:Y:S01]  /*0080*/  IMAD.MOV.U32 R8, RZ, RZ, 0x423bb012 ;  /* 0x423bb012ff087424 */ /* 0x000fe200078e00ff */
[----:B------:R-:W1:Y:S01]  /*0090*/  LDC R3, c[0x0][0x360] ;  /* 0x0000d800ff037b82 */ /* 0x000e620000000800 */
[----:B------:R-:W-:Y:S01]  /*00a0*/  IMAD.MOV.U32 R9, RZ, RZ, -0x75bd8fc ;  /* 0xf8a42704ff097424 */ /* 0x000fe200078e00ff */
[----:B------:R2:W-:Y:S01]  /*00b0*/  STL.64 [R1], R6 ;  /* 0x0000000601007387 */ /* 0x0005e20000100a00 */
[----:B------:R-:W-:Y:S02]  /*00c0*/  IMAD.MOV.U32 R10, RZ, RZ, -0x23270784 ;  /* 0xdcd8f87cff0a7424 */ /* 0x000fe400078e00ff */
[----:B------:R-:W-:Y:S01]  /*00d0*/  IMAD.MOV.U32 R11, RZ, RZ, 0x57fa2510 ;  /* 0x57fa2510ff0b7424 */ /* 0x000fe200078e00ff */
[----:B------:R2:W-:Y:S01]  /*00e0*/  STL.64 [R1+0x8], R8 ;  /* 0x0000080801007387 */ /* 0x0005e20000100a00 */
[----:B------:R-:W-:Y:S02]  /*00f0*/  IMAD.MOV.U32 R2, RZ, RZ, 0x423bb012 ;  /* 0x423bb012ff027424 */ /* 0x000fe400078e00ff */
[----:B------:R-:W-:Y:S01]  /*0100*/  IMAD.MOV.U32 R5, RZ, RZ, 0x57fa2510 ;  /* 0x57fa2510ff057424 */ /* 0x000fe200078e00ff */
[----:B------:R2:W-:Y:S01]  /*0110*/  STL.64 [R1+0x10], R10 ;  /* 0x0000100a01007387 */ /* 0x0005e20000100a00 */
[----:B-1----:R-:W-:-:S02]  /*0120*/  IMAD R3, R3, UR4, R0 ;  /* 0x0000000403037c24 */ /* 0x002fc4000f8e0200 */
[----:B------:R-:W-:-:S03]  /*0130*/  IMAD.MOV.U32 R0, RZ, RZ, 0x5efdb30c ;  /* 0x5efdb30cff007424 */ /* 0x000fc600078e00ff */
[----:B------:R-:W-:-:S13]  /*0140*/  ISETP.NE.AND P0, PT, R3, RZ, PT ;  /* 0x000000ff0300720c */ /* 0x000fda0003f05270 */
[----:B0-2---:R-:W-:Y:S05]  /*0150*/  @!P0 BRA `(.L_x_1) ;  /* 0x0000002400548947 */ /* 0x005fea0003800000 */
[--C-:B------:R-:W-:Y:S01]  /*0160*/  SHF.R.S32.HI R7, RZ, 0x1f, R3.reuse ;  /* 0x0000001fff077819 */ /* 0x100fe20000011403 */
[----:B------:R-:W-:Y:S02]  /*0170*/  IMAD.MOV.U32 R12, RZ, RZ, R3 ;  /* 0x000000ffff0c7224 */ /* 0x000fe400078e0003 */
[----:B------:R-:W-:Y:S02]  /*0180*/  IMAD.MOV.U32 R10, RZ, RZ, RZ ;  /* 0x000000ffff0a7224 */ /* 0x000fe400078e00ff */
[----:B------:R-:W-:Y:S02]  /*0190*/  IMAD.MOV.U32 R0, RZ, RZ, 0x5efdb30c ;  /* 0x5efdb30cff007424 */ /* 0x000fe400078e00ff */
[----:B------:R-:W-:Y:S02]  /*01a0*/  IMAD.MOV.U32 R2, RZ, RZ, 0x423bb012 ;  /* 0x423bb012ff027424 */ /* 0x000fe400078e00ff */
[----:B------:R-:W-:-:S07]  /*01b0*/  IMAD.MOV.U32 R5, RZ, RZ, 0x57fa2510 ;  /* 0x57fa2510ff057424 */ /* 0x000fce00078e00ff */
.L_x_10:
[----:B0-----:R-:W-:Y:S01]  /*01c0*/  LOP3.LUT R3, R12, 0x3, RZ, 0xc0, !PT ;  /* 0x000000030c037812 */ /* 0x001fe200078ec0ff */
[----:B------:R-:W-:Y:S03]  /*01d0*/  BSSY.RECONVERGENT B1, `(.L_x_2) ;  /* 0x0000247000017945 */ /* 0x000fe60003800200 */
[----:B------:R-:W-:-:S04]  /*01e0*/  ISETP.NE.U32.AND P0, PT, R3, RZ, PT ;  /* 0x000000ff0300720c */ /* 0x000fc80003f05070 */
[----:B------:R-:W-:-:S13]  /*01f0*/  ISETP.NE.AND.EX P0, PT, RZ, RZ, PT, P0 ;  /* 0x000000ffff00720c */ /* 0x000fda0003f05300 */
[----:B------:R-:W-:Y:S05]  /*0200*/  @!P0 BRA `(.L_x_3) ;  /* 0x00000024000c8947 */ /* 0x000fea0003800000 */
[----:B------:R-:W0:Y:S01]  /*0210*/  LDC.64 R8, c[0x4][RZ] ;  /* 0x01000000ff087b82 */ /* 0x000e220000000a00 */
[----:B------:R-:W-:Y:S01]  /*0220*/  IMAD.MOV.U32 R0, RZ, RZ, RZ ;  /* 0x000000ffff007224 */ /* 0x000fe200078e00ff */
[----:B------:R-:W-:Y:S01]  /*0230*/  CS2R R4, SRZ ;  /* 0x0000000000047805 */ /* 0x000fe2000001ff00 */
[----:B------:R-:W-:Y:S01]  /*0240*/  IMAD.MOV.U32 R6, RZ, RZ, RZ ;  /* 0x000000ffff067224 */ /* 0x000fe200078e00ff */
[----:B------:R-:W-:Y:S01]  /*0250*/  CS2R R2, SRZ ;  /* 0x0000000000027805 */ /* 0x000fe2000001ff00 */
[----:B0-----:R-:W-:-:S07]  /*0260*/  IMAD.WIDE.U32 R8, R10, 0xc80, R8 ;  /* 0x00000c800a087825 */ /* 0x001fce00078e0008 */
.L_x_5:
[----:B------:R-:W-:-:S06]  /*0270*/  IMAD R11, R6, 0x4, R1 ;  /* 0x00000004060b7824 */ /* 0x000fcc00078e0201 */
[----:B------:R-:W5:Y:S01]  /*0280*/  LDL R11, [R11+0x4] ;  /* 0x000004000b0b7983 */ /* 0x000f620000100800 */
[----:B------:R-:W-:Y:S01]  /*0290*/  IMAD.SHL.U32 R13, R6, 0x20, RZ ;  /* 0x00000020060d7824 */ /* 0x000fe200078e00ff */
[----:B------:R-:W-:-:S06]  /*02a0*/  UMOV UR4, URZ ;  /* 0x000000ff00047c82 */ /* 0x000fcc0008000000 */
.L_x_4:
[----:B-----5:R-:W-:Y:S01]  /*02b0*/  SHF.R.U32.HI R20, RZ, UR4, R11 ;  /* 0x00000004ff147c19 */ /* 0x020fe2000801160b */
[----:B------:R-:W-:-:S03]  /*02c0*/  VIADD R14, R13, UR4 ;  /* 0x000000040d0e7c36 */ /* 0x000fc60008000000 */
[----:B------:R-:W-:-:S04]  /*02d0*/  LOP3.LUT R15, R20, 0x1, RZ, 0xc0, !PT ;  /* 0x00000001140f7812 */ /* 0x000fc800078ec0ff */
[----:B------:R-:W-:Y:S01]  /*02e0*/  ISETP.NE.U32.AND P0, PT, R15, 0x1, PT ;  /* 0x000000010f00780c */ /* 0x000fe20003f05070 */
[----:B------:R-:W-:-:S03]  /*02f0*/  IMAD R15, R14, 0x5, RZ ;  /* 0x000000050e0f7824 */ /* 0x000fc600078e02ff */
[----:B------:R-:W-:Y:S01]  /*0300*/  R2P PR, R20, 0x7e ;  /* 0x0000007e14007804 */ /* 0x000fe20000000000 */
[----:B------:R-:W-:-:S08]  /*0310*/  IMAD.WIDE.U32 R14, R15, 0x4, R8 ;  /* 0x000000040f0e7825 */ /* 0x000fd000078e0008 */
[----:B------:R-:W2:Y:S04]  /*0320*/  @!P0 LDG.E R17, desc[UR6][R14.64] ;  /* 0x000000060e118981 */ /* 0x000ea8000c1e1900 */
[----:B------:R-:W3:Y:S04]  /*0330*/  @P1 LDG.E R19, desc[UR6][R14.64+0x14] ;  /* 0x000014060e131981 */ /* 0x000ee8000c1e1900 */
[----:B------:R-:W4:Y:S04]  /*0340*/  @P2 LDG.E R21, desc[UR6][R14.64+0x28] ;  /* 0x000028060e152981 */ /* 0x000f28000c1e1900 */
[----:B------:R-:W4:Y:S04]  /*0350*/  @P3 LDG.E R23, desc[UR6][R14.64+0x3c] ;  /* 0x00003c060e173981 */ /* 0x000f28000c1e1900 */
[----:B------:R-:W4:Y:S04]  /*0360*/  @!P0 LDG.E R16, desc[UR6][R14.64+0x8] ;  /* 0x000008060e108981 */ /* 0x000f28000c1e1900 */
[----:B------:R-:W4:Y:S04]  /*0370*/  @P4 LDG.E R25, desc[UR6][R14.64+0x50] ;  /* 0x000050060e194981 */ /* 0x000f28000c1e1900 */
[----:B------:R-:W4:Y:S04]  /*0380*/  @!P0 LDG.E R18, desc[UR6][R14.64+0x10] ;  /* 0x000010060e128981 */ /* 0x000f28000c1e1900 */
[----:B------:R-:W4:Y:S04]  /*0390*/  @P1 LDG.E R22, desc[UR6][R14.64+0x1c] ;  /* 0x00001c060e161981 */ /* 0x000f28000c1e1900 */
[----:B------:R-:W4:Y:S04]  /*03a0*/  @P1 LDG.E R24, desc[UR6][R14.64+0x24] ;  /* 0x000024060e181981 */ /* 0x000f28000c1e1900 */
[----:B------:R-:W4:Y:S01]  /*03b0*/  @P6 LDG.E R27, desc[UR6][R14.64+0x78] ;  /* 0x000078060e1b6981 */ /* 0x000f22000c1e1900 */
[----:B--2---:R-:W-:-:S03]  /*03c0*/  @!P0 LOP3.LUT R0, R0, R17, RZ, 0x3c, !PT ;  /* 0x0000001100008212 */ /* 0x004fc600078e3cff */
[----:B------:R-:W2:Y:S01]  /*03d0*/  @!P0 LDG.E R17, desc[UR6][R14.64+0x4] ;  /* 0x000004060e118981 */ /* 0x000ea2000c1e1900 */
[----:B---3--:R-:W-:-:S03]  /*03e0*/  @P1 LOP3.LUT R0, R0, R19, RZ, 0x3c, !PT ;  /* 0x0000001300001212 */ /* 0x008fc600078e3cff */
[----:B------:R-:W3:Y:S01]  /*03f0*/  @!P0 LDG.E R19, desc[UR6][R14.64+0xc] ;  /* 0x00000c060e138981 */ /* 0x000ee2000c1e1900 */
[----:B----4-:R-:W-:-:S03]  /*0400*/  @P2 LOP3.LUT R0, R0, R21, RZ, 0x3c, !PT ;  /* 0x0000001500002212 */ /* 0x010fc600078e3cff */
[----:B------:R-:W4:Y:S01]  /*0410*/  @P1 LDG.E R21, desc[UR6][R14.64+0x18] ;  /* 0x000018060e151981 */ /* 0x000f22000c1e1900 */
[----:B------:R-:W-:-:S03]  /*0420*/  @P3 LOP3.LUT R0, R0, R23, RZ, 0x3c, !PT ;  /* 0x0000001700003212 */ /* 0x000fc600078e3cff */
[----:B------:R-:W4:Y:S01]  /*0430*/  @P5 LDG.E R23, desc[UR6][R14.64+0x64] ;  /* 0x000064060e175981 */ /* 0x000f22000c1e1900 */
[----:B------:R-:W-:-:S03]  /*0440*/  @!P0 LOP3.LUT R3, R3, R16, RZ, 0x3c, !PT ;  /* 0x0000001003038212 */ /* 0x000fc600078e3cff */
[----:B------:R-:W4:Y:S01]  /*0450*/  @P2 LDG.E R16, desc[UR6][R14.64+0x30] ;  /* 0x000030060e102981 */ /* 0x000f22000c1e1900 */
[----:B------:R-:W-:-:S03]  /*0460*/  @P4 LOP3.LUT R0, R0, R25, RZ, 0x3c, !PT ;  /* 0x0000001900004212 */ /* 0x000fc600078e3cff */
[----:B------:R-:W4:Y:S01]  /*0470*/  @P3 LDG.E R25, desc[UR6][R14.64+0x48] ;  /* 0x000048060e193981 */ /* 0x000f22000c1e1900 */
[----:B------:R-:W-:-:S03]  /*0480*/  @!P0 LOP3.LUT R5, R5, R18, RZ, 0x3c, !PT ;  /* 0x0000001205058212 */ /* 0x000fc600078e3cff */
[----:B------:R-:W4:Y:S01]  /*0490*/  @P2 LDG.E R18, desc[UR6][R14.64+0x38] ;  /* 0x000038060e122981 */ /* 0x000f22000c1e1900 */
[----:B------:R-:W-:-:S03]  /*04a0*/  @P1 LOP3.LUT R3, R3, R22, RZ, 0x3c, !PT ;  /* 0x0000001603031212 */ /* 0x000fc600078e3cff */
[----:B------:R-:W4:Y:S01]  /*04b0*/  @P3 LDG.E R22, desc[UR6][R14.64+0x44] ;  /* 0x000044060e163981 */ /* 0x000f22000c1e1900 */
[----:B--2---:R-:W-:-:S03]  /*04c0*/  @!P0 LOP3.LUT R2, R2, R17, RZ, 0x3c, !PT ;  /* 0x0000001102028212 */ /* 0x004fc600078e3cff */
[----:B------:R-:W2:Y:S01]  /*04d0*/  @P1 LDG.E R17, desc[UR6][R14.64+0x20] ;  /* 0x000020060e111981 */ /* 0x000ea2000c1e1900 */
[----:B---3--:R-:W-:-:S03]  /*04e0*/  @!P0 LOP3.LUT R4, R4, R19, RZ, 0x3c, !PT ;  /* 0x0000001304048212 */ /* 0x008fc600078e3cff */
[----:B------:R-:W3:Y:S01]  /*04f0*/  @P2 LDG.E R19, desc[UR6][R14.64+0x2c] ;  /* 0x00002c060e132981 */ /* 0x000ee2000c1e1900 */
[----:B----4-:R-:W-:-:S03]  /*0500*/  @P1 LOP3.LUT R2, R2, R21, RZ, 0x3c, !PT ;  /* 0x0000001502021212 */ /* 0x010fc600078e3cff */
[----:B------:R-:W4:Y:S01]  /*0510*/  @P2 LDG.E R21, desc[UR6][R14.64+0x34] ;  /* 0x000034060e152981 */ /* 0x000f22000c1e1900 */
[----:B------:R-:W-:-:S03]  /*0520*/  @P5 LOP3.LUT R0, R0, R23, RZ, 0x3c, !PT ;  /* 0x0000001700005212 */ /* 0x000fc600078e3cff */
[----:B------:R-:W4:Y:S01]  /*0530*/  @P3 LDG.E R23, desc[UR6][R14.64+0x40] ;  /* 0x000040060e173981 */ /* 0x000f22000c1e1900 */
[----:B------:R-:W-:Y:S02]  /*0540*/  @P1 LOP3.LUT R5, R5, R24, RZ, 0x3c, !PT ;  /* 0x0000001805051212 */ /* 0x000fe400078e3cff */
[----:B------:R-:W-:Y:S01]  /*0550*/  @P2 LOP3.LUT R3, R3, R16, RZ, 0x3c, !PT ;  /* 0x0000001003032212 */ /* 0x000fe200078e3cff */
[----:B------:R-:W4:Y:S04]  /*0560*/  @P5 LDG.E R24, desc[UR6][R14.64+0x6c] ;  /* 0x00006c060e185981 */ /* 0x000f28000c1e1900 */
[----:B------:R-:W4:Y:S01]  /*0570*/  @P3 LDG.E R16, desc[UR6][R14.64+0x4c] ;  /* 0x00004c060e103981 */ /* 0x000f22000c1e1900 */
[----:B------:R-:W-:-:S03]  /*0580*/  @P2 LOP3.LUT R5, R5, R18, RZ, 0x3c, !PT ;  /* 0x0000001205052212 */ /* 0x000fc600078e3cff */
[----:B------:R-:W4:Y:S01]  /*0590*/  @P4 LDG.E R18, desc[UR6][R14.64+0x58] ;  /* 0x000058060e124981 */ /* 0x000f22000c1e1900 */
[----:B------:R-:W-:-:S03]  /*05a0*/  @P3 LOP3.LUT R3, R3, R22, RZ, 0x3c, !PT ;  /* 0x0000001603033212 */ /* 0x000fc600078e3cff */
[----:B------:R-:W4:Y:S01]  /*05b0*/  @P4 LDG.E R22, desc[UR6][R14.64+0x60] ;  /* 0x000060060e164981 */ /* 0x000f22000c1e1900 */
[----:B--2---:R-:W-:-:S03]  /*05c0*/  @P1 LOP3.LUT R4, R4, R17, RZ, 0x3c, !PT ;  /* 0x0000001104041212 */ /* 0x004fc600078e3cff */
[----:B------:R-:W2:Y:S01]  /*05d0*/  @P4 LDG.E R17, desc[UR6][R14.64+0x54] ;  /* 0x000054060e114981 */ /* 0x000ea2000c1e1900 */
[----:B---3--:R-:W-:-:S03]  /*05e0*/  @P2 LOP3.LUT R2, R2, R19, RZ, 0x3c, !PT ;  /* 0x0000001302022212 */ /* 0x008fc600078e3cff */
[----:B------:R-:W3:Y:S01]  /*05f0*/  @P4 LDG.E R19, desc[UR6][R14.64+0x5c] ;  /* 0x00005c060e134981 */ /* 0x000ee2000c1e1900 */
[----:B----4-:R-:W-:-:S03]  /*0600*/  @P2 LOP3.LUT R4, R4, R21, RZ, 0x3c, !PT ;  /* 0x0000001504042212 */ /* 0x010fc600078e3cff */
[----:B------:R-:W4:Y:S01]  /*0610*/  @P5 LDG.E R21, desc[UR6][R14.64+0x68] ;  /* 0x000068060e155981 */ /* 0x000f22000c1e1900 */
[----:B------:R-:W-:-:S03]  /*0620*/  @P3 LOP3.LUT R2, R2, R23, RZ, 0x3c, !PT ;  /* 0x0000001702023212 */ /* 0x000fc600078e3cff */
[----:B------:R-:W4:Y:S01]  /*0630*/  @P5 LDG.E R23, desc[UR6][R14.64+0x70] ;  /* 0x000070060e175981 */ /* 0x000f22000c1e1900 */
[----:B------:R-:W-:Y:S02]  /*0640*/  LOP3.LUT P0, RZ, R20, 0x80, RZ, 0xc0, !PT ;  /* 0x0000008014ff7812 */ /* 0x000fe4000780c0ff */
[----:B------:R-:W-:Y:S02]  /*0650*/  @P3 LOP3.LUT R4, R4, R25, RZ, 0x3c, !PT ;  /* 0x0000001904043212 */ /* 0x000fe400078e3cff */
[----:B------:R-:W-:Y:S02]  /*0660*/  @P3 LOP3.LUT R5, R5, R16, RZ, 0x3c, !PT ;  /* 0x0000001005053212 */ /* 0x000fe400078e3cff */
[----:B------:R-:W4:Y:S01]  /*0670*/  @P5 LDG.E R16, desc[UR6][R14.64+0x74] ;  /* 0x000074060e105981 */ /* 0x000f22000c1e1900 */
[----:B------:R-:W-:-:S03]  /*0680*/  @P4 LOP3.LUT R3, R3, R18, RZ, 0x3c, !PT ;  /* 0x0000001203034212 */ /* 0x000fc600078e3cff */
[----:B------:R-:W4:Y:S01]  /*0690*/  @P6 LDG.E R18, desc[UR6][R14.64+0x80] ;  /* 0x000080060e126981 */ /* 0x000f22000c1e1900 */
[----:B------:R-:W-:-:S03]  /*06a0*/  @P4 LOP3.LUT R5, R5, R22, RZ, 0x3c, !PT ;  /* 0x0000001605054212 */ /* 0x000fc600078e3cff */
[----:B------:R-:W4:Y:S01]  /*06b0*/  @P6 LDG.E R22, desc[UR6][R14.64+0x88] ;  /* 0x000088060e166981 */ /* 0x000f22000c1e1900 */
[----:B------:R-:W-:-:S03]  /*06c0*/  @P5 LOP3.LUT R3, R3, R24, RZ, 0x3c, !PT ;  /* 0x0000001803035212 */ /* 0x000fc600078e3cff */
[----:B------:R-:W4:Y:S04]  /*06d0*/  @P0 LDG.E R25, desc[UR6][R14.64+0x8c] ;  /* 0x00008c060e190981 */ /* 0x000f28000c1e1900 */
[----:B------:R-:W4:Y:S04]  /*06e0*/  @P0 LDG.E R24, desc[UR6][R14.64+0x94] ;  /* 0x000094060e180981 */ /* 0x000f28000c1e1900 */
        /* <DEDUP_REMOVED lines=9> */
[----:B------:R-:W-:Y:S02]  /*0780*/  @P6 LOP3.LUT R0, R0, R27, RZ, 0x3c, !PT ;  /* 0x0000001b00006212 */ /* 0x000fe400078e3cff */
[----:B------:R-:W-:Y:S02]  /*0790*/  @P5 LOP3.LUT R5, R5, R16, RZ, 0x3c, !PT ;  /* 0x0000001005055212 */ /* 0x000fe400078e3cff */
[----:B------:R-:W-:Y:S02]  /*07a0*/  @P6 LOP3.LUT R3, R3, R18, RZ, 0x3c, !PT ;  /* 0x0000001203036212 */ /* 0x000fe400078e3cff */
[----:B------:R-:W-:Y:S02]  /*07b0*/  @P6 LOP3.LUT R5, R5, R22, RZ, 0x3c, !PT ;  /* 0x0000001605056212 */ /* 0x000fe400078e3cff */
[----:B------:R-:W-:Y:S02]  /*07c0*/  @P0 LOP3.LUT R0, R0, R25, RZ, 0x3c, !PT ;  /* 0x0000001900000212 */ /* 0x000fe400078e3cff */
[----:B------:R-:W-:-:S02]  /*07d0*/  @P0 LOP3.LUT R3, R3, R24, RZ, 0x3c, !PT ;  /* 0x0000001803030212 */ /* 0x000fc400078e3cff */
[----:B------:R-:W-:Y:S02]  /*07e0*/  @P0 LOP3.LUT R5, R5, R26, RZ, 0x3c, !PT ;  /* 0x0000001a05050212 */ /* 0x000fe400078e3cff */
[----:B--2---:R-:W-:Y:S02]  /*07f0*/  @P6 LOP3.LUT R2, R2, R17, RZ, 0x3c, !PT ;  /* 0x0000001102026212 */ /* 0x004fe400078e3cff */
[----:B---3--:R-:W-:Y:S02]  /*0800*/  @P6 LOP3.LUT R4, R4, R19, RZ, 0x3c, !PT ;  /* 0x0000001304046212 */ /* 0x008fe400078e3cff */
[----:B----4-:R-:W-:Y:S02]  /*0810*/  @P0 LOP3.LUT R2, R2, R21, RZ, 0x3c, !PT ;  /* 0x0000001502020212 */ /* 0x010fe400078e3cff */
[----:B------:R-:W-:Y:S02]  /*0820*/  @P0 LOP3.LUT R4, R4, R23, RZ, 0x3c, !PT ;  /* 0x0000001704040212 */ /* 0x000fe400078e3cff */
[----:B------:R-:W-:-:S13]  /*0830*/  R2P PR, R20.B1, 0x7f ;  /* 0x0000007f14007804 */ /* 0x000fda0000001000 */
[----:B------:R-:W2:Y:S04]  /*0840*/  @P0 LDG.E R18, desc[UR6][R14.64+0xb0] ;  /* 0x0000b0060e120981 */ /* 0x000ea8000c1e1900 */
[----:B------:R-:W3:Y:S04]  /*0850*/  @P0 LDG.E R21, desc[UR6][R14.64+0xa0] ;  /* 0x0000a0060e150981 */ /* 0x000ee8000c1e1900 */
[----:B------:R-:W4:Y:S04]  /*0860*/  @P0 LDG.E R23, desc[UR6][R14.64+0xa4] ;  /* 0x0000a4060e170981 */ /* 0x000f28000c1e1900 */
[----:B------:R-:W4:Y:S04]  /*0870*/  @P0 LDG.E R16, desc[UR6][R14.64+0xa8] ;  /* 0x0000a8060e100981 */ /* 0x000f28000c1e1900 */
[----:B------:R-:W4:Y:S04]  /*0880*/  @P0 LDG.E R25, desc[UR6][R14.64+0xac] ;  /* 0x0000ac060e190981 */ /* 0x000f28000c1e1900 */
[----:B------:R-:W4:Y:S04]  /*0890*/  @P1 LDG.E R27, desc[UR6][R14.64+0xb4] ;  /* 0x0000b4060e1b1981 */ /* 0x000f28000c1e1900 */
[----:B------:R-:W4:Y:S04]  /*08a0*/  @P2 LDG.E R29, desc[UR6][R14.64+0xc8] ;  /* 0x0000c8060e1d2981 */ /* 0x000f28000c1e1900 */
[----:B------:R-:W4:Y:S04]  /*08b0*/  @P3 LDG.E R19, desc[UR6][R14.64+0xdc] ;  /* 0x0000dc060e133981 */ /* 0x000f28000c1e1900 */
        /* <DEDUP_REMOVED lines=12> */
[----:B------:R-:W-:Y:S01]  /*0980*/  LOP3.LUT P0, RZ, R20, 0x8000, RZ, 0xc0, !PT ;  /* 0x0000800014ff7812 */ /* 0x000fe2000780c0ff */
[----:B------:R-:W4:Y:S04]  /*0990*/  @P1 LDG.E R25, desc[UR6][R14.64+0xc0] ;  /* 0x0000c0060e191981 */ /* 0x000f28000c1e1900 */
[----:B------:R-:W4:Y:S01]  /*09a0*/  @P1 LDG.E R20, desc[UR6][R14.64+0xc4] ;  /* 0x0000c4060e141981 */ /* 0x000f22000c1e1900 */
[----:B------:R-:W-:-:S03]  /*09b0*/  @P1 LOP3.LUT R0, R0, R27, RZ, 0x3c, !PT ;  /* 0x0000001b00001212 */ /* 0x000fc600078e3cff */
[----:B------:R-:W4:Y:S01]  /*09c0*/  @P2 LDG.E R27, desc[UR6][R14.64+0xcc] ;  /* 0x0000cc060e1b2981 */ /* 0x000f22000c1e1900 */
[----:B------:R-:W-:-:S03]  /*09d0*/  @P2 LOP3.LUT R0, R0, R29, RZ, 0x3c, !PT ;  /* 0x0000001d00002212 */ /* 0x000fc600078e3cff */
[----:B------:R-:W4:Y:S01]  /*09e0*/  @P6 LDG.E R29, desc[UR6][R14.64+0x118] ;  /* 0x000118060e1d6981 */ /* 0x000f22000c1e1900 */
[----:B------:R-:W-:-:S03]  /*09f0*/  @P3 LOP3.LUT R0, R0, R19, RZ, 0x3c, !PT ;  /* 0x0000001300003212 */ /* 0x000fc600078e3cff */
[----:B------:R-:W4:Y:S01]  /*0a00*/  @P2 LDG.E R19, desc[UR6][R14.64+0xd4] ;  /* 0x0000d4060e132981 */ /* 0x000f22000c1e1900 */
[----:B------:R-:W-:-:S03]  /*0a10*/  @P4 LOP3.LUT R0, R0, R17, RZ, 0x3c, !PT ;  /* 0x0000001100004212 */ /* 0x000fc600078e3cff */
[----:B------:R-:W4:Y:S04]  /*0a20*/  @P5 LDG.E R17, desc[UR6][R14.64+0x108] ;  /* 0x000108060e115981 */ /* 0x000f28000c1e1900 */
[----:B------:R-:W4:Y:S01]  /*0a30*/  @P0 LDG.E R26, desc[UR6][R14.64+0x13c] ;  /* 0x00013c060e1a0981 */ /* 0x000f22000c1e1900 */
[----:B--2---:R-:W-:-:S03]  /*0a40*/  @P1 LOP3.LUT R3, R3, R18, RZ, 0x3c, !PT ;  /* 0x0000001203031212 */ /* 0x004fc600078e3cff */
[----:B------:R-:W2:Y:S01]  /*0a50*/  @P4 LDG.E R18, desc[UR6][R14.64+0x100] ;  /* 0x000100060e124981 */ /* 0x000ea2000c1e1900 */
[----:B---3--:R-:W-:Y:S02]  /*0a60*/  @P5 LOP3.LUT R0, R0, R21, RZ, 0x3c, !PT ;  /* 0x0000001500005212 */ /* 0x008fe400078e3cff */
[----:B------:R-:W-:Y:S01]  /*0a70*/  @P2 LOP3.LUT R3, R3, R22, RZ, 0x3c, !PT ;  /* 0x0000001603032212 */ /* 0x000fe200078e3cff */
[----:B------:R-:W3:Y:S01]  /*0a80*/  @P3 LDG.E R21, desc[UR6][R14.64+0xe0] ;  /* 0x0000e0060e153981 */ /* 0x000ee2000c1e1900 */
[----:B----4-:R-:W-:-:S03]  /*0a90*/  @P1 LOP3.LUT R2, R2, R23, RZ, 0x3c, !PT ;  /* 0x0000001702021212 */ /* 0x010fc600078e3cff */
[----:B------:R-:W4:Y:S04]  /*0aa0*/  @P3 LDG.E R22, desc[UR6][R14.64+0xec] ;  /* 0x0000ec060e163981 */ /* 0x000f28000c1e1900 */
[----:B------:R-:W2:Y:S01]  /*0ab0*/  @P3 LDG.E R23, desc[UR6][R14.64+0xe8] ;  /* 0x0000e8060e173981 */ /* 0x000ea2000c1e1900 */
[----:B------:R-:W-:-:S03]  /*0ac0*/  @P1 LOP3.LUT R4, R4, R25, RZ, 0x3c, !PT ;  /* 0x0000001904041212 */ /* 0x000fc600078e3cff */
[----:B------:R-:W2:Y:S01]  /*0ad0*/  @P4 LDG.E R25, desc[UR6][R14.64+0xf4] ;  /* 0x0000f4060e194981 */ /* 0x000ea2000c1e1900 */
[----:B------:R-:W-:-:S03]  /*0ae0*/  @P1 LOP3.LUT R5, R5, R20, RZ, 0x3c, !PT ;  /* 0x0000001405051212 */ /* 0x000fc600078e3cff */
[----:B------:R-:W2:Y:S01]  /*0af0*/  @P3 LDG.E R20, desc[UR6][R14.64+0xe4] ;  /* 0x0000e4060e143981 */ /* 0x000ea2000c1e1900 */
[----:B------:R-:W-:Y:S02]  /*0b00*/  @P2 LOP3.LUT R2, R2, R27, RZ, 0x3c, !PT ;  /* 0x0000001b02022212 */ /* 0x000fe400078e3cff */
[----:B------:R-:W-:Y:S01]  /*0b10*/  @P2 LOP3.LUT R5, R5, R16, RZ, 0x3c, !PT ;  /* 0x0000001005052212 */ /* 0x000fe200078e3cff */
[----:B------:R-:W2:Y:S04]  /*0b20*/  @P4 LDG.E R27, desc[UR6][R14.64+0xfc] ;  /* 0x0000fc060e1b4981 */ /* 0x000ea8000c1e1900 */
[----:B------:R-:W2:Y:S01]  /*0b30*/  @P5 LDG.E R16, desc[UR6][R14.64+0x10c] ;  /* 0x00010c060e105981 */ /* 0x000ea2000c1e1900 */
[----:B------:R-:W-:-:S03]  /*0b40*/  @P2 LOP3.LUT R4, R4, R19, RZ, 0x3c, !PT ;  /* 0x0000001304042212 */ /* 0x000fc600078e3cff */
[----:B------:R-:W2:Y:S01]  /*0b50*/  @P5 LDG.E R19, desc[UR6][R14.64+0x110] ;  /* 0x000110060e135981 */ /* 0x000ea2000c1e1900 */
[----:B------:R-:W-:-:S03]  /*0b60*/  @P6 LOP3.LUT R0, R0, R29, RZ, 0x3c, !PT ;  /* 0x0000001d00006212 */ /* 0x000fc600078e3cff */
[----:B------:R-:W2:Y:S01]  /*0b70*/  @P0 LDG.E R29, desc[UR6][R14.64+0x12c] ;  /* 0x00012c060e1d0981 */ /* 0x000ea2000c1e1900 */
[----:B---3--:R-:W-:-:S03]  /*0b80*/  @P3 LOP3.LUT R2, R2, R21, RZ, 0x3c, !PT ;  /* 0x0000001502023212 */ /* 0x008fc600078e3cff */
[----:B------:R-:W3:Y:S01]  /*0b90*/  @P6 LDG.E R21, desc[UR6][R14.64+0x11c] ;  /* 0x00011c060e156981 */ /* 0x000ee2000c1e1900 */
[----:B----4-:R-:W-:-:S03]  /*0ba0*/  @P3 LOP3.LUT R5, R5, R22, RZ, 0x3c, !PT ;  /* 0x0000001605053212 */ /* 0x010fc600078e3cff */
[----:B------:R-:W4:Y:S01]  /*0bb0*/  @P6 LDG.E R22, desc[UR6][R14.64+0x128] ;  /* 0x000128060e166981 */ /* 0x000f22000c1e1900 */
[----:B--2---:R-:W-:Y:S02]  /*0bc0*/  @P3 LOP3.LUT R4, R4, R23, RZ, 0x3c, !PT ;  /* 0x0000001704043212 */ /* 0x004fe400078e3cff */
[----:B------:R-:W-:Y:S01]  /*0bd0*/  @P4 LOP3.LUT R5, R5, R18, RZ, 0x3c, !PT ;  /* 0x0000001205054212 */ /* 0x000fe200078e3cff */
[----:B------:R-:W2:Y:S01]  /*0be0*/  @P6 LDG.E R23, desc[UR6][R14.64+0x124] ;  /* 0x000124060e176981 */ /* 0x000ea2000c1e1900 */
[----:B------:R-:W-:-:S03]  /*0bf0*/  @P4 LOP3.LUT R2, R2, R25, RZ, 0x3c, !PT ;  /* 0x0000001902024212 */ /* 0x000fc600078e3cff */
[----:B------:R-:W4:Y:S01]  /*0c00*/  @P6 LDG.E R18, desc[UR6][R14.64+0x120] ;  /* 0x000120060e126981 */ /* 0x000f22000c1e1900 */
[----:B------:R-:W-:-:S03]  /*0c10*/  @P3 LOP3.LUT R3, R3, R20, RZ, 0x3c, !PT ;  /* 0x0000001403033212 */ /* 0x000fc600078e3cff */
[----:B------:R-:W4:Y:S01]  /*0c20*/  @P5 LDG.E R20, desc[UR6][R14.64+0x114] ;  /* 0x000114060e145981 */ /* 0x000f22000c1e1900 */
[----:B------:R-:W-:Y:S02]  /*0c30*/  @P4 LOP3.LUT R3, R3, R24, RZ, 0x3c, !PT ;  /* 0x0000001803034212 */ /* 0x000fe400078e3cff */
[----:B------:R-:W-:Y:S01]  /*0c40*/  @P5 LOP3.LUT R2, R2, R17, RZ, 0x3c, !PT ;  /* 0x0000001102025212 */ /* 0x000fe200078e3cff */
[----:B------:R-:W4:Y:S04]  /*0c50*/  @P0 LDG.E R24, desc[UR6][R14.64+0x134] ;  /* 0x000134060e180981 */ /* 0x000f28000c1e1900 */
[----:B------:R-:W4:Y:S04]  /*0c60*/  @P0 LDG.E R17, desc[UR6][R14.64+0x130] ;  /* 0x000130060e110981 */ /* 0x000f28000c1e1900 */
[----:B------:R-:W4:Y:S01]  /*0c70*/  @P0 LDG.E R25, desc[UR6][R14.64+0x138] ;  /* 0x000138060e190981 */ /* 0x000f22000c1e1900 */
[----:B------:R-:W-:Y:S01]  /*0c80*/  UIADD3 UR4, UPT, UPT, UR4, 0x10, URZ ;  /* 0x0000001004047890 */ /* 0x000fe2000fffe0ff */
[----:B------:R-:W-:-:S03]  /*0c90*/  @P4 LOP3.LUT R4, R4, R27, RZ, 0x3c, !PT ;  /* 0x0000001b04044212 */ /* 0x000fc600078e3cff */
[----:B------:R-:W-:Y:S01]  /*0ca0*/  UISETP.NE.AND UP0, UPT, UR4, 0x20, UPT ;  /* 0x000000200400788c */ /* 0x000fe2000bf05270 */
[----:B------:R-:W-:Y:S02]  /*0cb0*/  @P5 LOP3.LUT R3, R3, R16, RZ, 0x3c, !PT ;  /* 0x0000001003035212 */ /* 0x000fe400078e3cff */
[----:B------:R-:W-:Y:S02]  /*0cc0*/  @P5 LOP3.LUT R4, R4, R19, RZ, 0x3c, !PT ;  /* 0x0000001304045212 */ /* 0x000fe400078e3cff */
[----:B------:R-:W-:Y:S02]  /*0cd0*/  @P0 LOP3.LUT R0, R0, R29, RZ, 0x3c, !PT ;  /* 0x0000001d00000212 */ /* 0x000fe400078e3cff */
[----:B---3--:R-:W-:Y:S02]  /*0ce0*/  @P6 LOP3.LUT R2, R2, R21, RZ, 0x3c, !PT ;  /* 0x0000001502026212 */ /* 0x008fe400078e3cff */
[----:B--2---:R-:W-:Y:S02]  /*0cf0*/  @P6 LOP3.LUT R4, R4, R23, RZ, 0x3c, !PT ;  /* 0x0000001704046212 */ /* 0x004fe400078e3cff */
[----:B----4-:R-:W-:-:S02]  /*0d00*/  @P6 LOP3.LUT R3, R3, R18, RZ, 0x3c, !PT ;  /* 0x0000001203036212 */ /* 0x010fc400078e3cff */
[----:B------:R-:W-:-:S04]  /*0d10*/  @P5 LOP3.LUT R5, R5, R20, RZ, 0x3c, !PT ;  /* 0x0000001405055212 */ /* 0x000fc800078e3cff */
[----:B------:R-:W-:Y:S02]  /*0d20*/  @P6 LOP3.LUT R5, R5, R22, RZ, 0x3c, !PT ;  /* 0x0000001605056212 */ /* 0x000fe400078e3cff */
[----:B------:R-:W-:Y:S02]  /*0d30*/  @P0 LOP3.LUT R3, R3, R24, RZ, 0x3c, !PT ;  /* 0x0000001803030212 */ /* 0x000fe400078e3cff */
[----:B------:R-:W-:Y:S02]  /*0d40*/  @P0 LOP3.LUT R2, R2, R17, RZ, 0x3c, !PT ;  /* 0x0000001102020212 */ /* 0x000fe400078e3cff */
[----:B------:R-:W-:Y:S02]  /*0d50*/  @P0 LOP3.LUT R5, R5, R26, RZ, 0x3c, !PT ;  /* 0x0000001a05050212 */ /* 0x000fe400078e3cff */
[----:B------:R-:W-:Y:S01]  /*0d60*/  @P0 LOP3.LUT R4, R4, R25, RZ, 0x3c, !PT ;  /* 0x0000001904040212 */ /* 0x000fe200078e3cff */
[----:B------:R-:W-:Y:S06]  /*0d70*/  BRA.U UP0, `(.L_x_4) ;  /* 0xfffffff5004c7547 */ /* 0x000fec000b83ffff */
[----:B------:R-:W-:-:S05]  /*0d80*/  VIADD R6, R6, 0x1 ;  /* 0x0000000106067836 */ /* 0x000fca0000000000 */
[----:B------:R-:W-:-:S13]  /*0d90*/  ISETP.NE.AND P0, PT, R6, 0x5, PT ;  /* 0x000000050600780c */ /* 0x000fda0003f05270 */
[----:B------:R-:W-:Y:S05]  /*0da0*/  @P0 BRA `(.L_x_5) ;  /* 0xfffffff400300947 */ /* 0x000fea000383ffff */
[----:B------:R-:W-:Y:S01]  /*0db0*/  LOP3.LUT R6, R12, 0x3, RZ, 0xc0, !PT ;  /* 0x000000030c067812 */ /* 0x000fe200078ec0ff */
[----:B------:R0:W-:Y:S03]  /*0dc0*/  STL.64 [R1+0x8], R2 ;  /* 0x0000080201007387 */ /* 0x0001e60000100a00 */
[----:B------:R-:W-:Y:S01]  /*0dd0*/  ISETP.NE.U32.AND P0, PT, R6, 0x1, PT ;  /* 0x000000010600780c */ /* 0x000fe20003f05070 */
[----:B------:R0:W-:Y:S03]  /*0de0*/  STL.64 [R1+0x10], R4 ;  /* 0x0000100401007387 */ /* 0x0001e60000100a00 */
[----:B------:R-:W-:Y:S01]  /*0df0*/  ISETP.NE.AND.EX P0, PT, RZ, RZ, PT, P0 ;  /* 0x000000ffff00720c */ /* 0x000fe20003f05300 */
[----:B------:R0:W-:-:S12]  /*0e00*/  STL [R1+0x4], R0 ;  /* 0x0000040001007387 */ /* 0x0001d80000100800 */
[----:B0-----:R-:W-:Y:S05]  /*0e10*/  @!P0 BRA `(.L_x_3) ;  /* 0x0000001800088947 */ /* 0x001fea0003800000 */
[----:B------:R-:W-:Y:S01]  /*0e20*/  UMOV UR4, URZ ;  /* 0x000000ff00047c82 */ /* 0x000fe20008000000 */
[----:B------:R-:W-:Y:S01]  /*0e30*/  UMOV UR5, URZ ;  /* 0x000000ff00057c82 */ /* 0x000fe20008000000 */
[----:B------:R-:W-:Y:S02]  /*0e40*/  IMAD.MOV.U32 R0, RZ, RZ, RZ ;  /* 0x000000ffff007224 */ /* 0x000fe400078e00ff */
[----:B------:R-:W-:Y:S02]  /*0e50*/  IMAD.MOV.U32 R6, RZ, RZ, RZ ;  /* 0x000000ffff067224 */ /* 0x000fe400078e00ff */
[----:B------:R-:W-:Y:S02]  /*0e60*/  IMAD.MOV.U32 R4, RZ, RZ, RZ ;  /* 0x000000ffff047224 */ /* 0x000fe400078e00ff */
[----:B------:R-:W-:Y:S02]  /*0e70*/  IMAD.MOV.U32 R3, RZ, RZ, RZ ;  /* 0x000000ffff037224 */ /* 0x000fe400078e00ff */
[----:B------:R-:W-:-:S02]  /*0e80*/  IMAD.U32 R5, RZ, RZ, UR4 ;  /* 0x00000004ff057e24 */ /* 0x000fc4000f8e00ff */
[----:B------:R-:W-:-:S07]  /*0e90*/  IMAD.U32 R2, RZ, RZ, UR5 ;  /* 0x00000005ff027e24 */ /* 0x000fce000f8e00ff */
.L_x_7:
[----:B------:R-:W-:-:S06]  /*0ea0*/  IMAD R11, R6, 0x4, R1 ;  /* 0x00000004060b7824 */ /* 0x000fcc00078e0201 */
[----:B------:R-:W5:Y:S01]  /*0eb0*/  LDL R11, [R11+0x4] ;  /* 0x000004000b0b7983 */ /* 0x000f620000100800 */
[----:B------:R-:W-:Y:S01]  /*0ec0*/  IMAD.SHL.U32 R13, R6, 0x20, RZ ;  /* 0x00000020060d7824 */ /* 0x000fe200078e00ff */
[----:B------:R-:W-:-:S06]  /*0ed0*/  UMOV UR4, URZ ;  /* 0x000000ff00047c82 */ /* 0x000fcc0008000000 */
.L_x_6:
        /* <DEDUP_REMOVED lines=177> */
[----:B------:R0:W-:Y:S03]  /*19f0*/  STL [R1+0x4], R0 ;  /* 0x0000040001007387 */ /* 0x0001e60000100800 */
[----:B------:R-:W-:Y:S01]  /*1a00*/  ISETP.NE.U32.AND P0, PT, R6, 0x3, PT ;  /* 0x000000030600780c */ /* 0x000fe20003f05070 */
[----:B------:R0:W-:Y:S03]  /*1a10*/  STL.64 [R1+0x8], R2 ;  /* 0x0000080201007387 */ /* 0x0001e60000100a00 */
[----:B------:R-:W-:Y:S01]  /*1a20*/  ISETP.NE.AND.EX P0, PT, RZ, RZ, PT, P0 ;  /* 0x000000ffff00720c */ /* 0x000fe20003f05300 */
[----:B------:R0:W-:-:S12]  /*1a30*/  STL.64 [R1+0x10], R4 ;  /* 0x0000100401007387 */ /* 0x0001d80000100a00 */
[----:B0-----:R-:W-:Y:S05]  /*1a40*/  @P0 BRA `(.L_x_3) ;  /* 0x0000000800fc0947 */ /* 0x001fea0003800000 */
        /* <DEDUP_REMOVED lines=8> */
.L_x_9:
[----:B------:R-:W-:-:S06]  /*1ad0*/  IMAD R11, R6, 0x4, R1 ;  /* 0x00000004060b7824 */ /* 0x000fcc00078e0201 */
[----:B------:R-:W5:Y:S01]  /*1ae0*/  LDL R11, [R11+0x4] ;  /* 0x000004000b0b7983 */ /* 0x000f620000100800 */
[----:B------:R-:W-:Y:S01]  /*1af0*/  IMAD.SHL.U32 R13, R6, 0x20, RZ ;  /* 0x00000020060d7824 */ /* 0x000fe200078e00ff */
[----:B------:R-:W-:-:S06]  /*1b00*/  UMOV UR4, URZ ;  /* 0x000000ff00047c82 */ /* 0x000fcc0008000000 */
.L_x_8:
        /* <DEDUP_REMOVED lines=176> */
[----:B------:R0:W-:Y:S04]  /*2610*/  STL [R1+0x4], R0 ;  /* 0x0000040001007387 */ /* 0x0001e80000100800 */
[----:B------:R0:W-:Y:S04]  /*2620*/  STL.64 [R1+0x8], R2 ;  /* 0x0000080201007387 */ /* 0x0001e80000100a00 */
[----:B------:R0:W-:Y:S02]  /*2630*/  STL.64 [R1+0x10], R4 ;  /* 0x0000100401007387 */ /* 0x0001e40000100a00 */
.L_x_3:
[----:B------:R-:W-:Y:S05]  /*2640*/  BSYNC.RECONVERGENT B1 ;  /* 0x0000000000017941 */ /* 0x000fea0003800200 */
.L_x_2:
[----:B------:R-:W-:Y:S01]  /*2650*/  ISETP.GT.U32.AND P0, PT, R12, 0x3, PT ;  /* 0x000000030c00780c */ /* 0x000fe20003f04070 */
[----:B------:R-:W-:Y:S01]  /*2660*/  VIADD R10, R10, 0x1 ;  /* 0x000000010a0a7836 */ /* 0x000fe20000000000 */
[--C-:B------:R-:W-:Y:S02]  /*2670*/  SHF.R.U64 R12, R12, 0x2, R7.reuse ;  /* 0x000000020c0c7819 */ /* 0x100fe40000001207 */
[----:B------:R-:W-:Y:S02]  /*2680*/  ISETP.GT.U32.AND.EX P0, PT, R7, RZ, PT, P0 ;  /* 0x000000ff0700720c */ /* 0x000fe40003f04100 */
[----:B------:R-:W-:-:S11]  /*2690*/  SHF.R.U32.HI R7, RZ, 0x2, R7 ;  /* 0x00000002ff077819 */ /* 0x000fd60000011607 */
[----:B------:R-:W-:Y:S05]  /*26a0*/  @P0 BRA `(.L_x_10) ;  /* 0xffffffd800c40947 */ /* 0x000fea000383ffff */
.L_x_1:
[----:B------:R-:W-:Y:S05]  /*26b0*/  BSYNC.RECONVERGENT B0 ;  /* 0x0000000000007941 */ /* 0x000fea0003800200 */
.L_x_0:
[----:B0-----:R-:W-:Y:S01]  /*26c0*/  SHF.R.U32.HI R3, RZ, 0x2, R0 ;  /* 0x00000002ff037819 */ /* 0x001fe20000011600 */
[----:B------:R-:W-:Y:S01]  /*26d0*/  BSSY.RECONVERGENT B0, `(.L_x_11) ;  /* 0x0000020000007945 */ /* 0x000fe20003800200 */
[----:B------:R-:W-:Y:S02]  /*26e0*/  SHF.R.U32.HI R7, RZ, 0x2, R2 ;  /* 0x00000002ff077819 */ /* 0x000fe40000011602 */
[----:B------:R-:W-:Y:S01]  /*26f0*/  LOP3.LUT R3, R3, R0, RZ, 0x3c, !PT ;  /* 0x0000000003037212 */ /* 0x000fe200078e3cff */
[----:B------:R-:W-:Y:S01]  /*2700*/  IMAD.SHL.U32 R0, R5, 0x10, RZ ;  /* 0x0000001005007824 */ /* 0x000fe200078e00ff */
[----:B------:R-:W-:-:S03]  /*2710*/  LOP3.LUT R7, R7, R2, RZ, 0x3c, !PT ;  /* 0x0000000207077212 */ /* 0x000fc600078e3cff */
[----:B------:R-:W-:-:S05]  /*2720*/  IMAD.SHL.U32 R4, R3, 0x2, RZ ;  /* 0x0000000203047824 */ /* 0x000fca00078e00ff */
[----:B------:R-:W-:Y:S01]  /*2730*/  LOP3.LUT R0, R3, R4, R0, 0x96, !PT ;  /* 0x0000000403007212 */ /* 0x000fe200078e9600 */
[----:B------:R-:W-:-:S03]  /*2740*/  IMAD.SHL.U32 R3, R7, 0x2, RZ ;  /* 0x0000000207037824 */ /* 0x000fc600078e00ff */
[----:B------:R-:W-:-:S05]  /*2750*/  LOP3.LUT R0, R0, R5, RZ, 0x3c, !PT ;  /* 0x0000000500007212 */ /* 0x000fca00078e3cff */
[----:B------:R-:W-:-:S05]  /*2760*/  IMAD.SHL.U32 R2, R0, 0x10, RZ ;  /* 0x0000001000027824 */ /* 0x000fca00078e00ff */
[----:B------:R-:W-:Y:S01]  /*2770*/  LOP3.LUT R3, R7, R3, R2, 0x96, !PT ;  /* 0x0000000307037212 */ /* 0x000fe200078e9602 */
[----:B------:R-:W-:-:S03]  /*2780*/  IMAD.MOV.U32 R2, RZ, RZ, 0x2f800000 ;  /* 0x2f800000ff027424 */ /* 0x000fc600078e00ff */
[----:B------:R-:W-:Y:S01]  /*2790*/  LOP3.LUT R3, R3, R0, RZ, 0x3c, !PT ;  /* 0x0000000003037212 */ /* 0x000fe200078e3cff */
[----:B------:R-:W-:-:S04]  /*27a0*/  VIADD R0, R0, 0x319e49d4 ;  /* 0x319e49d400007836 */ /* 0x000fc80000000000 */
[----:B------:R-:W-:Y:S01]  /*27b0*/  VIADD R3, R3, 0x31a3d199 ;  /* 0x31a3d19903037836 */ /* 0x000fe20000000000 */
[----:B------:R-:W-:-:S04]  /*27c0*/  I2FP.F32.U32 R0, R0 ;  /* 0x0000000000007245 */ /* 0x000fc80000201000 */
[----:B------:R-:W-:Y:S01]  /*27d0*/  I2FP.F32.U32 R3, R3 ;  /* 0x0000000300037245 */ /* 0x000fe20000201000 */
[----:B------:R-:W-:-:S04]  /*27e0*/  FFMA R0, R0, R2, 1.1641532182693481445e-10 ;  /* 0x2f00000000007423 */ /* 0x000fc80000000002 */
[----:B------:R-:W-:-:S04]  /*27f0*/  FFMA R3, R3, R2, 1.1641532182693481445e-10 ;  /* 0x2f00000003037423 */ /* 0x000fc80000000002 */
[----:B------:R-:W-:-:S04]  /*2800*/  FMUL R3, R3, R3 ;  /* 0x0000000303037220 */ /* 0x000fc80000400000 */
[----:B------:R-:W-:-:S04]  /*2810*/  FFMA R3, R0, R0, R3 ;  /* 0x0000000000037223 */ /* 0x000fc80000000003 */
[----:B------:R-:W-:Y:S01]  /*2820*/  VIADD R0, R3, 0xf3000000 ;  /* 0xf300000003007836 */ /* 0x000fe20000000000 */
[----:B------:R0:W1:Y:S04]  /*2830*/  MUFU.RSQ R2, R3 ;  /* 0x0000000300027308 */ /* 0x0000680000001400 */
[----:B------:R-:W-:-:S13]  /*2840*/  ISETP.GT.U32.AND P0, PT, R0, 0x727fffff, PT ;  /* 0x727fffff0000780c */ /* 0x000fda0003f04070 */
[----:B01----:R-:W-:Y:S05]  /*2850*/  @!P0 BRA `(.L_x_12) ;  /* 0x00000000000c8947 */ /* 0x003fea0003800000 */
[----:B------:R-:W-:-:S07]  /*2860*/  MOV R7, 0x2880 ;  /* 0x0000288000077802 */ /* 0x000fce0000000f00 */
[----:B------:R-:W-:Y:S05]  /*2870*/  CALL.REL.NOINC `($__internal_0_$__cuda_sm20_sqrt_rn_f32_slowpath) ;  /* 0x0000000000607944 */ /* 0x000fea0003c00000 */
[----:B------:R-:W-:Y:S05]  /*2880*/  BRA `(.L_x_13) ;  /* 0x0000000000107947 */ /* 0x000fea0003800000 */
.L_x_12:
[----:B------:R-:W-:Y:S01]  /*2890*/  FMUL.FTZ R0, R3, R2 ;  /* 0x0000000203007220 */ /* 0x000fe20000410000 */
[----:B------:R-:W-:-:S03]  /*28a0*/  FMUL.FTZ R2, R2, 0.5 ;  /* 0x3f00000002027820 */ /* 0x000fc60000410000 */
[----:B------:R-:W-:-:S04]  /*28b0*/  FFMA R3, -R0, R0, R3 ;  /* 0x0000000000037223 */ /* 0x000fc80000000103 */
[----:B------:R-:W-:-:S07]  /*28c0*/  FFMA R0, R3, R2, R0 ;  /* 0x0000000203007223 */ /* 0x000fce0000000000 */
.L_x_13:
[----:B------:R-:W-:Y:S05]  /*28d0*/  BSYNC.RECONVERGENT B0 ;  /* 0x0000000000007941 */ /* 0x000fea0003800200 */
.L_x_11:
[----:B------:R-:W-:-:S13]  /*28e0*/  FSETP.GEU.AND P0, PT, R0, 1, PT ;  /* 0x3f8000000000780b */ /* 0x000fda0003f0e000 */
[----:B------:R-:W-:Y:S05]  /*28f0*/  @P0 BRA `(.L_x_14) ;  /* 0x0000000000200947 */ /* 0x000fea0003800000 */
[----:B------:R-:W0:Y:S01]  /*2900*/  S2R R0, SR_LANEID ;  /* 0x0000000000007919 */ /* 0x000e220000000000 */
[----:B------:R-:W1:Y:S01]  /*2910*/  LDC.64 R2, c[0x0][0x380] ;  /* 0x0000e000ff027b82 */ /* 0x000e620000000a00 */
[----:B------:R-:W-:Y:S02]  /*2920*/  VOTEU.ANY UR4, UPT, PT ;  /* 0x0000000000047886 */ /* 0x000fe400038e0100 */
[----:B------:R-:W-:Y:S02]  /*2930*/  UFLO.U32 UR5, UR4 ;  /* 0x00000004000572bd */ /* 0x000fe400080e0000 */
[----:B------:R-:W1:Y:S04]  /*2940*/  POPC R5, UR4 ;  /* 0x0000000400057d09 */ /* 0x000e680008000000 */
[----:B0-----:R-:W-:-:S13]  /*2950*/  ISETP.EQ.U32.AND P0, PT, R0, UR5, PT ;  /* 0x0000000500007c0c */ /* 0x001fda000bf02070 */
[----:B-1----:R-:W-:Y:S01]  /*2960*/  @P0 REDG.E.ADD.STRONG.GPU desc[UR6][R2.64], R5 ;  /* 0x000000050200098e */ /* 0x002fe2000c12e106 */
[----:B------:R-:W-:Y:S05]  /*2970*/  EXIT ;  /* 0x000000000000794d */ /* 0x000fea0003800000 */
.L_x_14:
        /* <DEDUP_REMOVED lines=8> */
        .weak           $__internal_0_$__cuda_sm20_sqrt_rn_f32_slowpath
        .type           $__internal_0_$__cuda_sm20_sqrt_rn_f32_slowpath,@function
        .size           $__internal_0_$__cuda_sm20_sqrt_rn_f32_slowpath,(.L_x_17 - $__internal_0_$__cuda_sm20_sqrt_rn_f32_slowpath)
$__internal_0_$__cuda_sm20_sqrt_rn_f32_slowpath:
[----:B------:R-:W-:-:S13]  /*2a00*/  LOP3.LUT P0, RZ, R3, 0x7fffffff, RZ, 0xc0, !PT ;  /* 0x7fffffff03ff7812 */ /* 0x000fda000780c0ff */
[----:B------:R-:W-:Y:S01]  /*2a10*/  @!P0 IMAD.MOV.U32 R2, RZ, RZ, R3 ;  /* 0x000000ffff028224 */ /* 0x000fe200078e0003 */
[----:B------:R-:W-:Y:S06]  /*2a20*/  @!P0 BRA `(.L_x_15) ;  /* 0x0000000000448947 */ /* 0x000fec0003800000 */
[----:B------:R-:W-:Y:S01]  /*2a30*/  FSETP.GEU.FTZ.AND P0, PT, R3, RZ, PT ;  /* 0x000000ff0300720b */ /* 0x000fe20003f1e000 */
[----:B------:R-:W-:-:S12]  /*2a40*/  IMAD.MOV.U32 R0, RZ, RZ, R3 ;  /* 0x000000ffff007224 */ /* 0x000fd800078e0003 */
[----:B------:R-:W-:Y:S01]  /*2a50*/  @!P0 IMAD.MOV.U32 R2, RZ, RZ, 0x7fffffff ;  /* 0x7fffffffff028424 */ /* 0x000fe200078e00ff */
[----:B------:R-:W-:Y:S06]  /*2a60*/  @!P0 BRA `(.L_x_15) ;  /* 0x0000000000348947 */ /* 0x000fec0003800000 */
[----:B------:R-:W-:-:S13]  /*2a70*/  FSETP.GTU.FTZ.AND P0, PT, |R0|, +INF , PT ;  /* 0x7f8000000000780b */ /* 0x000fda0003f1c200 */
[----:B------:R-:W-:Y:S01]  /*2a80*/  @P0 FADD.FTZ R2, R0, 1 ;  /* 0x3f80000000020421 */ /* 0x000fe20000010000 */
[----:B------:R-:W-:Y:S06]  /*2a90*/  @P0 BRA `(.L_x_15) ;  /* 0x0000000000280947 */ /* 0x000fec0003800000 */
[----:B------:R-:W-:-:S13]  /*2aa0*/  FSETP.NEU.FTZ.AND P0, PT, |R0|, +INF , PT ;  /* 0x7f8000000000780b */ /* 0x000fda0003f1d200 */
[----:B------:R-:W-:-:S04]  /*2ab0*/  @P0 FFMA R3, R0, 1.84467440737095516160e+19, RZ ;  /* 0x5f80000000030823 */ /* 0x000fc800000000ff */
[----:B------:R-:W0:Y:S02]  /*2ac0*/  @P0 MUFU.RSQ R2, R3 ;  /* 0x0000000300020308 */ /* 0x000e240000001400 */
[----:B0-----:R-:W-:Y:S01]  /*2ad0*/  @P0 FMUL.FTZ R4, R3, R2 ;  /* 0x0000000203040220 */ /* 0x001fe20000410000 */
[----:B------:R-:W-:Y:S01]  /*2ae0*/  @P0 FMUL.FTZ R6, R2, 0.5 ;  /* 0x3f00000002060820 */ /* 0x000fe20000410000 */
[----:B------:R-:W-:Y:S02]  /*2af0*/  @!P0 IMAD.MOV.U32 R2, RZ, RZ, R0 ;  /* 0x000000ffff028224 */ /* 0x000fe400078e0000 */
[----:B------:R-:W-:-:S04]  /*2b00*/  @P0 FADD.FTZ R5, -R4, -RZ ;  /* 0x800000ff04050221 */ /* 0x000fc80000010100 */
[----:B------:R-:W-:-:S04]  /*2b10*/  @P0 FFMA R5, R4, R5, R3 ;  /* 0x0000000504050223 */ /* 0x000fc80000000003 */
[----:B------:R-:W-:-:S04]  /*2b20*/  @P0 FFMA R5, R5, R6, R4 ;  /* 0x0000000605050223 */ /* 0x000fc80000000004 */
[----:B------:R-:W-:-:S07]  /*2b30*/  @P0 FMUL.FTZ R2, R5, 2.3283064365386962891e-10 ;  /* 0x2f80000005020820 */ /* 0x000fce0000410000 */
.L_x_15:
[----:B------:R-:W-:Y:S02]  /*2b40*/  IMAD.MOV.U32 R0, RZ, RZ, R2 ;  /* 0x000000ffff007224 */ /* 0x000fe400078e0002 */
[----:B------:R-:W-:Y:S02]  /*2b50*/  IMAD.MOV.U32 R2, RZ, RZ, R7 ;  /* 0x000000ffff027224 */ /* 0x000fe400078e0007 */
[----:B------:R-:W-:-:S04]  /*2b60*/  IMAD.MOV.U32 R3, RZ, RZ, 0x0 ;  /* 0x00000000ff037424 */ /* 0x000fc800078e00ff */
[----:B------:R-:W-:Y:S05]  /*2b70*/  RET.REL.NODEC R2 `(_Z13monteCarloZufPiS_) ;  /* 0xffffffd402207950 */ /* 0x000fea0003c3ffff */
.L_x_16:
[----:B------:R-:W-:-:S00]  /*2b80*/  BRA `(.L_x_16) ;  /* 0xfffffffc00fc7947 */ /* 0x000fc0000383ffff */
[----:B------:R-:W-:-:S00]  /*2b90*/  NOP ;  /* 0x0000000000007918 */ /* 0x000fc00000000000 */
        /* <DEDUP_REMOVED lines=14> */
.L_x_17:


//--------------------- .nv.global.init           --------------------------
	.section	.nv.global.init,"aw",@progbits
	.align	4
.nv.global.init:
	.type		mrg32k3aM1SubSeq,@object
	.size		mrg32k3aM1SubSeq,(mrg32k3aM2SubSeq - mrg32k3aM1SubSeq)
mrg32k3aM1SubSeq:
        /*0000*/ 	.byte	0x0b, 0xcc, 0xee, 0x04, 0x73, 0x29, 0x8b, 0x6f, 0xf6, 0x53, 0x03, 0xf6, 0x23, 0xf6, 0xea, 0xda
        /* <DEDUP_REMOVED lines=125> */
	.type		mrg32k3aM2SubSeq,@object
	.size		mrg32k3aM2SubSeq,(mrg32k3aM1 - mrg32k3aM2SubSeq)
mrg32k3aM2SubSeq:
        /* <DEDUP_REMOVED lines=126> */
	.type		mrg32k3aM1,@object
	.size		mrg32k3aM1,(mrg32k3aM1Seq - mrg32k3aM1)
mrg32k3aM1:
        /* <DEDUP_REMOVED lines=144> */
	.type		mrg32k3aM1Seq,@object
	.size		mrg32k3aM1Seq,(mrg32k3aM2 - mrg32k3aM1Seq)
mrg32k3aM1Seq:
        /* <DEDUP_REMOVED lines=144> */
	.type		mrg32k3aM2,@object
	.size		mrg32k3aM2,(mrg32k3aM2Seq - mrg32k3aM2)
mrg32k3aM2:
        /* <DEDUP_REMOVED lines=144> */
	.type		mrg32k3aM2Seq,@object
	.size		mrg32k3aM2Seq,(precalc_xorwow_matrix - mrg32k3aM2Seq)
mrg32k3aM2Seq:
        /* <DEDUP_REMOVED lines=144> */
	.type		precalc_xorwow_matrix,@object
	.size		precalc_xorwow_matrix,(precalc_xorwow_offset_matrix - precalc_xorwow_matrix)
precalc_xorwow_matrix:
        /* <DEDUP_REMOVED lines=6400> */
	.type		precalc_xorwow_offset_matrix,@object
	.size		precalc_xorwow_offset_matrix,(.L_1 - precalc_xorwow_offset_matrix)
precalc_xorwow_offset_matrix:
        /* <DEDUP_REMOVED lines=6400> */
.L_1:


//--------------------- .nv.shared.reserved.0     --------------------------
	.section	.nv.shared.reserved.0,"aw",@nobits
	.weak		__nv_reservedSMEM_offset_0_alias
	.size		__nv_reservedSMEM_offset_0_alias, 0, 64
	.other		__nv_reservedSMEM_offset_0_alias,@"STO_CUDA_RESERVED_SHARED STV_DEFAULT"
__nv_reservedSMEM_offset_0_alias:
	.zero		0
	.zero		64


//--------------------- .nv.constant0._Z13monteCarloZufPiS_ --------------------------
	.section	.nv.constant0._Z13monteCarloZufPiS_,"a",@progbits
	.sectionflags	@""
	.align	4
.nv.constant0._Z13monteCarloZufPiS_:
	.zero		912


//--------------------- SYMBOLS --------------------------

	.type		.nv.reservedSmem.offset0,@object
	.size		.nv.reservedSmem.offset0,0x4
